	.target	sm_90a

	.elftype	@"ET_EXEC"


//--------------------- .note.nv.tkinfo           --------------------------
	.section	.note.nv.tkinfo,"",@"SHT_NOTE"
	.sectionflags	@"SHF_NOTE_NV_TKINFO"
	.tkinfo
        /*0018*/ 	.word	0x00000002
        /*0030*/ 	.string	""
        /*0030*/ 	.string	"ptxas"
        /*0030*/ 	.string	"Cuda compilation tools, release 13.0, V13.0.88"
        /*0030*/ 	.string	"Build cuda_13.0.r13.0/compiler.36424714_0"
        /*0030*/ 	.string	"-arch sm_90a -m 64 "



//--------------------- .note.nv.cuinfo           --------------------------
	.section	.note.nv.cuinfo,"",@"SHT_NOTE"
	.sectionflags	@"SHF_NOTE_NV_CUINFO"
        /*0018*/ 	.short	0x0002
        /*001a*/ 	.short	0x005a
        /*001c*/ 	.short	0x0082
	.zero		2


//--------------------- .nv.info                  --------------------------
	.section	.nv.info,"",@"SHT_CUDA_INFO"
	.align	4


	//----- nvinfo : EIATTR_REGCOUNT
	.align		4
        /*0000*/ 	.byte	0x04, 0x2f
        /*0002*/ 	.short	(.L_15 - .L_14)
	.align		4
.L_14:
        /*0004*/ 	.word	index@(_ZN7cutlass13device_kernelINS_4gemm6kernel13GemmUniversalIN4cute5tupleIJiiiiEEENS1_10collective13CollectiveMmaINS1_34MainloopSm90TmaGmmaWarpSpecializedILi7ENS5_IJNS4_1CILi2EEESB_NSA_ILi1EEEEEENS1_32KernelTmaWarpSpecializedPingpongEEENS5_IJNSA_ILi64EEESG_NSA_ILi128EEEEEENS_10bfloat16_tENS5_IJlSC_lEEESJ_SK_NS4_8TiledMMAINS4_8MMA_AtomIJNS4_4SM904GMMA27MMA_64x64x16_F32BF16BF16_SSILNSO_5MajorE0ELSQ_0ELNSO_7ScaleInE1ELSR_1EEEEEENS4_6LayoutINS5_IJSC_SC_SC_EEENS5_IJNSA_ILi0EEESW_SW_EEEEENS5_IJNS4_10UnderscoreESZ_SZ_EEEEENS4_23SM90_TMA_LOAD_MULTICASTENS4_14ComposedLayoutINS4_7SwizzleILi3ELi4ELi3EEENS4_18smem_ptr_flag_bitsILi16EEENSU_INS5_IJNSA_ILi8EEESG_EEENS5_IJSG_SC_EEEEEEEvNS4_8identityES12_S1C_vS1D_EENS_8epilogue10collective6detail29Sm90TmaWarpSpecializedAdapterINS1G_15DefaultEpilogueISJ_SK_SK_NS1F_6thread17LinearCombinationISJ_Li1EffLNS1K_9ScaleType4KindE0ELNS_15FloatRoundStyleE2ESJ_EENS1_15EpilogueDefaultEEEEEvvEEEEvNT_6ParamsE)
        /*0008*/ 	.word	0x000000a8


	//----- nvinfo : EIATTR_FRAME_SIZE
	.align		4
.L_15:
        /*000c*/ 	.byte	0x04, 0x11
        /*000e*/ 	.short	(.L_17 - .L_16)
	.align		4
.L_16:
        /*0010*/ 	.word	index@(_ZN7cutlass13device_kernelINS_4gemm6kernel13GemmUniversalIN4cute5tupleIJiiiiEEENS1_10collective13CollectiveMmaINS1_34MainloopSm90TmaGmmaWarpSpecializedILi7ENS5_IJNS4_1CILi2EEESB_NSA_ILi1EEEEEENS1_32KernelTmaWarpSpecializedPingpongEEENS5_IJNSA_ILi64EEESG_NSA_ILi128EEEEEENS_10bfloat16_tENS5_IJlSC_lEEESJ_SK_NS4_8TiledMMAINS4_8MMA_AtomIJNS4_4SM904GMMA27MMA_64x64x16_F32BF16BF16_SSILNSO_5MajorE0ELSQ_0ELNSO_7ScaleInE1ELSR_1EEEEEENS4_6LayoutINS5_IJSC_SC_SC_EEENS5_IJNSA_ILi0EEESW_SW_EEEEENS5_IJNS4_10UnderscoreESZ_SZ_EEEEENS4_23SM90_TMA_LOAD_MULTICASTENS4_14ComposedLayoutINS4_7SwizzleILi3ELi4ELi3EEENS4_18smem_ptr_flag_bitsILi16EEENSU_INS5_IJNSA_ILi8EEESG_EEENS5_IJSG_SC_EEEEEEEvNS4_8identityES12_S1C_vS1D_EENS_8epilogue10collective6detail29Sm90TmaWarpSpecializedAdapterINS1G_15DefaultEpilogueISJ_SK_SK_NS1F_6thread17LinearCombinationISJ_Li1EffLNS1K_9ScaleType4KindE0ELNS_15FloatRoundStyleE2ESJ_EENS1_15EpilogueDefaultEEEEEvvEEEEvNT_6ParamsE)
        /*0014*/ 	.word	0x00000008


	//----- nvinfo : EIATTR_MIN_STACK_SIZE
	.align		4
.L_17:
        /*0018*/ 	.byte	0x04, 0x12
        /*001a*/ 	.short	(.L_19 - .L_18)
	.align		4
.L_18:
        /*001c*/ 	.word	index@(_ZN7cutlass13device_kernelINS_4gemm6kernel13GemmUniversalIN4cute5tupleIJiiiiEEENS1_10collective13CollectiveMmaINS1_34MainloopSm90TmaGmmaWarpSpecializedILi7ENS5_IJNS4_1CILi2EEESB_NSA_ILi1EEEEEENS1_32KernelTmaWarpSpecializedPingpongEEENS5_IJNSA_ILi64EEESG_NSA_ILi128EEEEEENS_10bfloat16_tENS5_IJlSC_lEEESJ_SK_NS4_8TiledMMAINS4_8MMA_AtomIJNS4_4SM904GMMA27MMA_64x64x16_F32BF16BF16_SSILNSO_5MajorE0ELSQ_0ELNSO_7ScaleInE1ELSR_1EEEEEENS4_6LayoutINS5_IJSC_SC_SC_EEENS5_IJNSA_ILi0EEESW_SW_EEEEENS5_IJNS4_10UnderscoreESZ_SZ_EEEEENS4_23SM90_TMA_LOAD_MULTICASTENS4_14ComposedLayoutINS4_7SwizzleILi3ELi4ELi3EEENS4_18smem_ptr_flag_bitsILi16EEENSU_INS5_IJNSA_ILi8EEESG_EEENS5_IJSG_SC_EEEEEEEvNS4_8identityES12_S1C_vS1D_EENS_8epilogue10collective6detail29Sm90TmaWarpSpecializedAdapterINS1G_15DefaultEpilogueISJ_SK_SK_NS1F_6thread17LinearCombinationISJ_Li1EffLNS1K_9ScaleType4KindE0ELNS_15FloatRoundStyleE2ESJ_EENS1_15EpilogueDefaultEEEEEvvEEEEvNT_6ParamsE)
        /*0020*/ 	.word	0x00000008
.L_19:


//--------------------- .nv.compat                --------------------------
	.section	.nv.compat,"",@"SHT_CUDA_COMPAT_INFO"
	.align	4
        /*0000*/ 	.byte	0x02, 0x09, 0x01, 0x00, 0x02, 0x02, 0x04, 0x00, 0x02, 0x05, 0x05, 0x00, 0x03, 0x07, 0x01, 0x01
        /*0010*/ 	.byte	0x02, 0x03, 0x01, 0x00, 0x02, 0x06, 0x01, 0x00, 0x04, 0x0b, 0x08, 0x00, 0x00, 0x00, 0x00, 0x00
        /*0020*/ 	.byte	0x00, 0x00, 0x00, 0x00


//--------------------- .nv.info._ZN7cutlass13device_kernelINS_4gemm6kernel13GemmUniversalIN4cute5tupleIJiiiiEEENS1_10collective13CollectiveMmaINS1_34MainloopSm90TmaGmmaWarpSpecializedILi7ENS5_IJNS4_1CILi2EEESB_NSA_ILi1EEEEEENS1_32KernelTmaWarpSpecializedPingpongEEENS5_IJNSA_ILi64EEESG_NSA_ILi128EEEEEENS_10bfloat16_tENS5_IJlSC_lEEESJ_SK_NS4_8TiledMMAINS4_8MMA_AtomIJNS4_4SM904GMMA27MMA_64x64x16_F32BF16BF16_SSILNSO_5MajorE0ELSQ_0ELNSO_7ScaleInE1ELSR_1EEEEEENS4_6LayoutINS5_IJSC_SC_SC_EEENS5_IJNSA_ILi0EEESW_SW_EEEEENS5_IJNS4_10UnderscoreESZ_SZ_EEEEENS4_23SM90_TMA_LOAD_MULTICASTENS4_14ComposedLayoutINS4_7SwizzleILi3ELi4ELi3EEENS4_18smem_ptr_flag_bitsILi16EEENSU_INS5_IJNSA_ILi8EEESG_EEENS5_IJSG_SC_EEEEEEEvNS4_8identityES12_S1C_vS1D_EENS_8epilogue10collective6detail29Sm90TmaWarpSpecializedAdapterINS1G_15DefaultEpilogueISJ_SK_SK_NS1F_6thread17LinearCombinationISJ_Li1EffLNS1K_9ScaleType4KindE0ELNS_15FloatRoundStyleE2ESJ_EENS1_15EpilogueDefaultEEEEEvvEEEEvNT_6ParamsE --------------------------
	.section	.nv.info._ZN7cutlass13device_kernelINS_4gemm6kernel13GemmUniversalIN4cute5tupleIJiiiiEEENS1_10collective13CollectiveMmaINS1_34MainloopSm90TmaGmmaWarpSpecializedILi7ENS5_IJNS4_1CILi2EEESB_NSA_ILi1EEEEEENS1_32KernelTmaWarpSpecializedPingpongEEENS5_IJNSA_ILi64EEESG_NSA_ILi128EEEEEENS_10bfloat16_tENS5_IJlSC_lEEESJ_SK_NS4_8TiledMMAINS4_8MMA_AtomIJNS4_4SM904GMMA27MMA_64x64x16_F32BF16BF16_SSILNSO_5MajorE0ELSQ_0ELNSO_7ScaleInE1ELSR_1EEEEEENS4_6LayoutINS5_IJSC_SC_SC_EEENS5_IJNSA_ILi0EEESW_SW_EEEEENS5_IJNS4_10UnderscoreESZ_SZ_EEEEENS4_23SM90_TMA_LOAD_MULTICASTENS4_14ComposedLayoutINS4_7SwizzleILi3ELi4ELi3EEENS4_18smem_ptr_flag_bitsILi16EEENSU_INS5_IJNSA_ILi8EEESG_EEENS5_IJSG_SC_EEEEEEEvNS4_8identityES12_S1C_vS1D_EENS_8epilogue10collective6detail29Sm90TmaWarpSpecializedAdapterINS1G_15DefaultEpilogueISJ_SK_SK_NS1F_6thread17LinearCombinationISJ_Li1EffLNS1K_9ScaleType4KindE0ELNS_15FloatRoundStyleE2ESJ_EENS1_15EpilogueDefaultEEEEEvvEEEEvNT_6ParamsE,"",@"SHT_CUDA_INFO"
	.sectionflags	@""
	.align	4


	//----- nvinfo : EIATTR_CUDA_API_VERSION
	.align		4
        /*0000*/ 	.byte	0x04, 0x37
        /*0002*/ 	.short	(.L_21 - .L_20)
.L_20:
        /*0004*/ 	.word	0x00000082


	//----- nvinfo : EIATTR_KPARAM_INFO
	.align		4
.L_21:
        /*0008*/ 	.byte	0x04, 0x17
        /*000a*/ 	.short	(.L_23 - .L_22)
.L_22:
        /*000c*/ 	.word	0x00000000
        /*0010*/ 	.short	0x0000
        /*0012*/ 	.short	0x0070
        /*0014*/ 	.byte	0x00, 0xf0, 0x01, 0x10


	//----- nvinfo : EIATTR_SPARSE_MMA_MASK
	.align		4
.L_23:
        /*0018*/ 	.byte	0x03, 0x50
        /*001a*/ 	.short	0x0000


	//----- nvinfo : EIATTR_MAXREG_COUNT
	.align		4
        /*001c*/ 	.byte	0x03, 0x1b
        /*001e*/ 	.short	0x00a8


	//----- nvinfo : EIATTR_NUM_BARRIERS
	.align		4
        /*0020*/ 	.byte	0x02, 0x4c
        /*0022*/ 	.byte	0x01
	.zero		1


	//----- nvinfo : EIATTR_EXTERNS
	.align		4
        /*0024*/ 	.byte	0x04, 0x0f
        /*0026*/ 	.short	(.L_25 - .L_24)


	//   ....[0]....
	.align		4
.L_24:
        /*0028*/ 	.word	index@(__assertfail)


	//----- nvinfo : EIATTR_ANNOTATIONS
	.align		4
.L_25:
        /*002c*/ 	.byte	0x04, 0x55
        /*002e*/ 	.short	(.L_27 - .L_26)


	//   ....[0]....
.L_26:
        /*0030*/ 	.word	0x00000001
        /*0034*/ 	.byte	0x10, 0x0e, 0x00, 0x00, 0x01, 0x00, 0x00, 0x00, 0xe0, 0x14, 0x00, 0x00, 0x01, 0x00, 0x00, 0x00
        /*0044*/ 	.byte	0xb0, 0x49, 0x00, 0x00, 0x01, 0x00, 0x00, 0x00, 0xb0, 0x57, 0x00, 0x00


	//----- nvinfo : EIATTR_MERCURY_ISA_VERSION
	.align		4
.L_27:
        /*0050*/ 	.byte	0x03, 0x5f
        /*0052*/ 	.short	0x0101


	//----- nvinfo : EIATTR_INT_WARP_WIDE_INSTR_OFFSETS
	.align		4
        /*0054*/ 	.byte	0x04, 0x31
        /*0056*/ 	.short	(.L_29 - .L_28)


	//   ....[0]....
.L_28:
        /*0058*/ 	.word	0x00000550


	//   ....[1]....
        /*005c*/ 	.word	0x00000570


	//   ....[2]....
        /*0060*/ 	.word	0x00000590


	//   ....[3]....
        /*0064*/ 	.word	0x00000650


	//   ....[4]....
        /*0068*/ 	.word	0x00000670


	//   ....[5]....
        /*006c*/ 	.word	0x000006d0


	//   ....[6]....
        /*0070*/ 	.word	0x000007e0


	//   ....[7]....
        /*0074*/ 	.word	0x00000810


	//----- nvinfo : EIATTR_COOP_GROUP_MASK_REGIDS
	.align		4
.L_29:
        /*0078*/ 	.byte	0x04, 0x29
        /*007a*/ 	.short	(.L_31 - .L_30)


	//   ....[0]....
.L_30:
        /*007c*/ 	.word	0xffffffff


	//   ....[1]....
        /*0080*/ 	.word	0xffffffff


	//   ....[2]....
        /*0084*/ 	.word	0xffffffff


	//   ....[3]....
        /*0088*/ 	.word	0xffffffff


	//   ....[4]....
        /*008c*/ 	.word	0xffffffff


	//   ....[5]....
        /*0090*/ 	.word	0xffffffff


	//   ....[6]....
        /*0094*/ 	.word	0xffffffff


	//----- nvinfo : EIATTR_COOP_GROUP_INSTR_OFFSETS
	.align		4
.L_31:
        /*0098*/ 	.byte	0x04, 0x28
        /*009a*/ 	.short	(.L_33 - .L_32)


	//   ....[0]....
.L_32:
        /*009c*/ 	.word	0x00000070


	//   ....[1]....
        /*00a0*/ 	.word	0x00000080


	//   ....[2]....
        /*00a4*/ 	.word	0x00000140


	//   ....[3]....
        /*00a8*/ 	.word	0x00000330


	//   ....[4]....
        /*00ac*/ 	.word	0x00000370


	//   ....[5]....
        /*00b0*/ 	.word	0x000003f0


	//   ....[6]....
        /*00b4*/ 	.word	0x000009c0


	//----- nvinfo : EIATTR_REG_RECONFIG
	.align		4
.L_33:
        /*00b8*/ 	.byte	0x01, 0x54
	.zero		2


	//----- nvinfo : EIATTR_SYSCALL_OFFSETS
	.align		4
        /*00bc*/ 	.byte	0x04, 0x46
        /*00be*/ 	.short	(.L_35 - .L_34)


	//   ....[0]....
.L_34:
        /*00c0*/ 	.word	0x000019d0


	//----- nvinfo : EIATTR_MBARRIER_INSTR_OFFSETS
	.align		4
.L_35:
        /*00c4*/ 	.byte	0x04, 0x39
        /*00c6*/ 	.short	(.L_37 - .L_36)


	//   ....[0]....
.L_36:
        /*00c8*/ 	.word	0x00000240
        /*00cc*/ 	.word	0x000000ff
        /*00d0*/ 	.word	0x00000000
        /*00d4*/ 	.short	0x0100
        /*00d6*/ 	.byte	0x08
	.zero		1


	//   ....[1]....
        /*00d8*/ 	.word	0x00000250
        /*00dc*/ 	.word	0x000000ff
        /*00e0*/ 	.word	0x00000038
        /*00e4*/ 	.short	0x0100
        /*00e6*/ 	.byte	0x08
	.zero		1


	//   ....[2]....
        /*00e8*/ 	.word	0x00000260
        /*00ec*/ 	.word	0x000000ff
        /*00f0*/ 	.word	0x00000008
        /*00f4*/ 	.short	0x0100
        /*00f6*/ 	.byte	0x08
	.zero		1


	//   ....[3]....
        /*00f8*/ 	.word	0x00000270
        /*00fc*/ 	.word	0x000000ff
        /*0100*/ 	.word	0x00000040
        /*0104*/ 	.short	0x0100
        /*0106*/ 	.byte	0x08
	.zero		1


	//   ....[4]....
        /*0108*/ 	.word	0x00000280
        /*010c*/ 	.word	0x000000ff
        /*0110*/ 	.word	0x00000010
        /*0114*/ 	.short	0x0100
        /*0116*/ 	.byte	0x08
	.zero		1


	//   ....[5]....
        /*0118*/ 	.word	0x00000290
        /*011c*/ 	.word	0x000000ff
        /*0120*/ 	.word	0x00000048
        /*0124*/ 	.short	0x0100
        /*0126*/ 	.byte	0x08
	.zero		1


	//   ....[6]....
        /*0128*/ 	.word	0x000002a0
        /*012c*/ 	.word	0x000000ff
        /*0130*/ 	.word	0x00000018
        /*0134*/ 	.short	0x0100
        /*0136*/ 	.byte	0x08
	.zero		1


	//   ....[7]....
        /*0138*/ 	.word	0x000002b0
        /*013c*/ 	.word	0x000000ff
        /*0140*/ 	.word	0x00000050
        /*0144*/ 	.short	0x0100
        /*0146*/ 	.byte	0x08
	.zero		1


	//   ....[8]....
        /*0148*/ 	.word	0x000002c0
        /*014c*/ 	.word	0x000000ff
        /*0150*/ 	.word	0x00000020
        /*0154*/ 	.short	0x0100
        /*0156*/ 	.byte	0x08
	.zero		1


	//   ....[9]....
        /*0158*/ 	.word	0x000002d0
        /*015c*/ 	.word	0x000000ff
        /*0160*/ 	.word	0x00000058
        /*0164*/ 	.short	0x0100
        /*0166*/ 	.byte	0x08
	.zero		1


	//   ....[10]....
        /*0168*/ 	.word	0x000002e0
        /*016c*/ 	.word	0x000000ff
        /*0170*/ 	.word	0x00000028
        /*0174*/ 	.short	0x0100
        /*0176*/ 	.byte	0x08
	.zero		1


	//   ....[11]....
        /*0178*/ 	.word	0x000002f0
        /*017c*/ 	.word	0x000000ff
        /*0180*/ 	.word	0x00000060
        /*0184*/ 	.short	0x0100
        /*0186*/ 	.byte	0x08
	.zero		1


	//   ....[12]....
        /*0188*/ 	.word	0x00000300
        /*018c*/ 	.word	0x000000ff
        /*0190*/ 	.word	0x00000030
        /*0194*/ 	.short	0x0100
        /*0196*/ 	.byte	0x08
	.zero		1


	//   ....[13]....
        /*0198*/ 	.word	0x00000310
        /*019c*/ 	.word	0x000000ff
        /*01a0*/ 	.word	0x00000068
        /*01a4*/ 	.short	0x0100
        /*01a6*/ 	.byte	0x08
	.zero		1


	//   ....[14]....
        /*01a8*/ 	.word	0x00000860
        /*01ac*/ 	.word	0x000000ff
        /*01b0*/ 	.word	0x000000a0
        /*01b4*/ 	.short	0x0100
        /*01b6*/ 	.byte	0x08
	.zero		1


	//   ....[15]....
        /*01b8*/ 	.word	0x000008f0
        /*01bc*/ 	.word	0x000000ff
        /*01c0*/ 	.word	0x000000a8
        /*01c4*/ 	.short	0x0100
        /*01c6*/ 	.byte	0x08
	.zero		1


	//   ....[16]....
        /*01c8*/ 	.word	0x00000940
        /*01cc*/ 	.word	0x000000ff
        /*01d0*/ 	.word	0x00000080
        /*01d4*/ 	.short	0x0100
        /*01d6*/ 	.byte	0x09
	.zero		1


	//   ....[17]....
        /*01d8*/ 	.word	0x00000950
        /*01dc*/ 	.word	0x000000ff
        /*01e0*/ 	.word	0x00000088
        /*01e4*/ 	.short	0x0100
        /*01e6*/ 	.byte	0x09
	.zero		1


	//   ....[18]....
        /*01e8*/ 	.word	0x00000960
        /*01ec*/ 	.word	0x000000ff
        /*01f0*/ 	.word	0x00000090
        /*01f4*/ 	.short	0x0100
        /*01f6*/ 	.byte	0x09
	.zero		1


	//   ....[19]....
        /*01f8*/ 	.word	0x00000970
        /*01fc*/ 	.word	0x000000ff
        /*0200*/ 	.word	0x00000098
        /*0204*/ 	.short	0x0100
        /*0206*/ 	.byte	0x09
	.zero		1


	//   ....[20]....
        /*0208*/ 	.word	0x00001890
        /*020c*/ 	.word	0x000000ff
        /*0210*/ 	.word	0xfffffff8
        /*0214*/ 	.short	0x010a
        /*0216*/ 	.byte	0x2b
	.zero		1


	//   ....[21]....
        /*0218*/ 	.word	0x00001a50
        /*021c*/ 	.word	0x00000003
        /*0220*/ 	.word	0x00000000
        /*0224*/ 	.short	0x010a
        /*0226*/ 	.byte	0x3f
	.zero		1


	//   ....[22]....
        /*0228*/ 	.word	0x00001a90
        /*022c*/ 	.word	0x00000003
        /*0230*/ 	.word	0x00000000
        /*0234*/ 	.short	0x010a
        /*0236*/ 	.byte	0x3f
	.zero		1


	//   ....[23]....
        /*0238*/ 	.word	0x00001f50
        /*023c*/ 	.word	0x000000ff
        /*0240*/ 	.word	0x00000000
        /*0244*/ 	.short	0x010a
        /*0246*/ 	.byte	0x04
	.zero		1


	//   ....[24]....
        /*0248*/ 	.word	0x00001f90
        /*024c*/ 	.word	0x000000ff
        /*0250*/ 	.word	0x00000000
        /*0254*/ 	.short	0x010a
        /*0256*/ 	.byte	0x04
	.zero		1


	//   ....[25]....
        /*0258*/ 	.word	0x000023b0
        /*025c*/ 	.word	0x00000005
        /*0260*/ 	.word	0x00000000
        /*0264*/ 	.short	0x0101
        /*0266*/ 	.byte	0x3f
	.zero		1


	//   ....[26]....
        /*0268*/ 	.word	0x000024c0
        /*026c*/ 	.word	0x00000003
        /*0270*/ 	.word	0x00000000
        /*0274*/ 	.short	0x0101
        /*0276*/ 	.byte	0x30
	.zero		1


	//   ....[27]....
        /*0278*/ 	.word	0x000025f0
        /*027c*/ 	.word	0x00000000
        /*0280*/ 	.word	0x00000000
        /*0284*/ 	.short	0x0101
        /*0286*/ 	.byte	0x3f
	.zero		1


	//   ....[28]....
        /*0288*/ 	.word	0x00002670
        /*028c*/ 	.word	0x000000ff
        /*0290*/ 	.word	0x00000008
        /*0294*/ 	.short	0x010a
        /*0296*/ 	.byte	0x2b
	.zero		1


	//   ....[29]....
        /*0298*/ 	.word	0x000049f0
        /*029c*/ 	.word	0x00000000
        /*02a0*/ 	.word	0x00000000
        /*02a4*/ 	.short	0x0101
        /*02a6*/ 	.byte	0x30
	.zero		1


	//   ....[30]....
        /*02a8*/ 	.word	0x00005410
        /*02ac*/ 	.word	0x0000000b
        /*02b0*/ 	.word	0x00000038
        /*02b4*/ 	.short	0x010a
        /*02b6*/ 	.byte	0x3f
	.zero		1


	//   ....[31]....
        /*02b8*/ 	.word	0x00005910
        /*02bc*/ 	.word	0x00000006
        /*02c0*/ 	.word	0x000000a8
        /*02c4*/ 	.short	0x0101
        /*02c6*/ 	.byte	0x3f
	.zero		1


	//   ....[32]....
        /*02c8*/ 	.word	0x00006020
        /*02cc*/ 	.word	0x00000007
        /*02d0*/ 	.word	0x00000000
        /*02d4*/ 	.short	0x010a
        /*02d6*/ 	.byte	0x3f
	.zero		1


	//   ....[33]....
        /*02d8*/ 	.word	0x000060a0
        /*02dc*/ 	.word	0x00000006
        /*02e0*/ 	.word	0x00000000
        /*02e4*/ 	.short	0x010a
        /*02e6*/ 	.byte	0x3f
	.zero		1


	//   ....[34]....
        /*02e8*/ 	.word	0x00006130
        /*02ec*/ 	.word	0x00000007
        /*02f0*/ 	.word	0x00000000
        /*02f4*/ 	.short	0x010a
        /*02f6*/ 	.byte	0x3f
	.zero		1


	//   ....[35]....
        /*02f8*/ 	.word	0x000061c0
        /*02fc*/ 	.word	0x00000006
        /*0300*/ 	.word	0x00000000
        /*0304*/ 	.short	0x010a
        /*0306*/ 	.byte	0x3f
	.zero		1


	//   ....[36]....
        /*0308*/ 	.word	0x00006250
        /*030c*/ 	.word	0x00000007
        /*0310*/ 	.word	0x00000000
        /*0314*/ 	.short	0x010a
        /*0316*/ 	.byte	0x3f
	.zero		1


	//   ....[37]....
        /*0318*/ 	.word	0x000062e0
        /*031c*/ 	.word	0x00000006
        /*0320*/ 	.word	0x00000000
        /*0324*/ 	.short	0x010a
        /*0326*/ 	.byte	0x3f
	.zero		1


	//   ....[38]....
        /*0328*/ 	.word	0x00006370
        /*032c*/ 	.word	0x00000005
        /*0330*/ 	.word	0x00000000
        /*0334*/ 	.short	0x010a
        /*0336*/ 	.byte	0x3f
	.zero		1


	//   ....[39]....
        /*0338*/ 	.word	0x000063e0
        /*033c*/ 	.word	0x00000003
        /*0340*/ 	.word	0xfffffff8
        /*0344*/ 	.short	0x010a
        /*0346*/ 	.byte	0x3f
	.zero		1


	//   ....[40]....
        /*0348*/ 	.word	0x00006430
        /*034c*/ 	.word	0x00000003
        /*0350*/ 	.word	0x00000000
        /*0354*/ 	.short	0x010a
        /*0356*/ 	.byte	0x3f
	.zero		1


	//   ....[41]....
        /*0358*/ 	.word	0x00006490
        /*035c*/ 	.word	0x00000005
        /*0360*/ 	.word	0x00000000
        /*0364*/ 	.short	0x010a
        /*0366*/ 	.byte	0x3f
	.zero		1


	//   ....[42]....
        /*0368*/ 	.word	0x000064f0
        /*036c*/ 	.word	0x00000003
        /*0370*/ 	.word	0x00000008
        /*0374*/ 	.short	0x010a
        /*0376*/ 	.byte	0x3f
	.zero		1


	//   ....[43]....
        /*0378*/ 	.word	0x000065c0
        /*037c*/ 	.word	0x0000000b
        /*0380*/ 	.word	0x00000038
        /*0384*/ 	.short	0x010a
        /*0386*/ 	.byte	0x3f
	.zero		1


	//   ....[44]....
        /*0388*/ 	.word	0x00006690
        /*038c*/ 	.word	0x00000007
        /*0390*/ 	.word	0x00000000
        /*0394*/ 	.short	0x010a
        /*0396*/ 	.byte	0x3f
	.zero		1


	//   ....[45]....
        /*0398*/ 	.word	0x000066e0
        /*039c*/ 	.word	0x00000006
        /*03a0*/ 	.word	0x00000000
        /*03a4*/ 	.short	0x010a
        /*03a6*/ 	.byte	0x3f
	.zero		1


	//   ....[46]....
        /*03a8*/ 	.word	0x00006730
        /*03ac*/ 	.word	0x00000007
        /*03b0*/ 	.word	0x00000000
        /*03b4*/ 	.short	0x010a
        /*03b6*/ 	.byte	0x3f
	.zero		1


	//   ....[47]....
        /*03b8*/ 	.word	0x00006780
        /*03bc*/ 	.word	0x00000006
        /*03c0*/ 	.word	0x00000000
        /*03c4*/ 	.short	0x010a
        /*03c6*/ 	.byte	0x3f
	.zero		1


	//   ....[48]....
        /*03c8*/ 	.word	0x000067d0
        /*03cc*/ 	.word	0x00000007
        /*03d0*/ 	.word	0x00000000
        /*03d4*/ 	.short	0x010a
        /*03d6*/ 	.byte	0x3f
	.zero		1


	//   ....[49]....
        /*03d8*/ 	.word	0x00006820
        /*03dc*/ 	.word	0x00000006
        /*03e0*/ 	.word	0x00000000
        /*03e4*/ 	.short	0x010a
        /*03e6*/ 	.byte	0x3f
	.zero		1


	//----- nvinfo : EIATTR_NUM_MBARRIERS
	.align		4
.L_37:
        /*03e8*/ 	.byte	0x03, 0x38
        /*03ea*/ 	.short	0x0014


	//----- nvinfo : EIATTR_EXIT_INSTR_OFFSETS
	.align		4
        /*03ec*/ 	.byte	0x04, 0x1c
        /*03ee*/ 	.short	(.L_39 - .L_38)


	//   ....[0]....
.L_38:
        /*03f0*/ 	.word	0x00001470


	//   ....[1]....
        /*03f4*/ 	.word	0x000014d0


	//   ....[2]....
        /*03f8*/ 	.word	0x00005030


	//   ....[3]....
        /*03fc*/ 	.word	0x00005060


	//   ....[4]....
        /*0400*/ 	.word	0x000063c0


	//----- nvinfo : EIATTR_MAX_THREADS
	.align		4
.L_39:
        /*0404*/ 	.byte	0x04, 0x05
        /*0406*/ 	.short	(.L_41 - .L_40)
.L_40:
        /*0408*/ 	.word	0x00000180
        /*040c*/ 	.word	0x00000001
        /*0410*/ 	.word	0x00000001


	//----- nvinfo : EIATTR_CRS_STACK_SIZE
	.align		4
.L_41:
        /*0414*/ 	.byte	0x04, 0x1e
        /*0416*/ 	.short	(.L_43 - .L_42)
.L_42:
        /*0418*/ 	.word	0x00000000


	//----- nvinfo : EIATTR_CBANK_PARAM_SIZE
	.align		4
.L_43:
        /*041c*/ 	.byte	0x03, 0x19
        /*041e*/ 	.short	0x0470


	//----- nvinfo : EIATTR_PARAM_CBANK
	.align		4
        /*0420*/ 	.byte	0x04, 0x0a
        /*0422*/ 	.short	(.L_45 - .L_44)
	.align		4
.L_44:
        /*0424*/ 	.word	index@(.nv.constant0._ZN7cutlass13device_kernelINS_4gemm6kernel13GemmUniversalIN4cute5tupleIJiiiiEEENS1_10collective13CollectiveMmaINS1_34MainloopSm90TmaGmmaWarpSpecializedILi7ENS5_IJNS4_1CILi2EEESB_NSA_ILi1EEEEEENS1_32KernelTmaWarpSpecializedPingpongEEENS5_IJNSA_ILi64EEESG_NSA_ILi128EEEEEENS_10bfloat16_tENS5_IJlSC_lEEESJ_SK_NS4_8TiledMMAINS4_8MMA_AtomIJNS4_4SM904GMMA27MMA_64x64x16_F32BF16BF16_SSILNSO_5MajorE0ELSQ_0ELNSO_7ScaleInE1ELSR_1EEEEEENS4_6LayoutINS5_IJSC_SC_SC_EEENS5_IJNSA_ILi0EEESW_SW_EEEEENS5_IJNS4_10UnderscoreESZ_SZ_EEEEENS4_23SM90_TMA_LOAD_MULTICASTENS4_14ComposedLayoutINS4_7SwizzleILi3ELi4ELi3EEENS4_18smem_ptr_flag_bitsILi16EEENSU_INS5_IJNSA_ILi8EEESG_EEENS5_IJSG_SC_EEEEEEEvNS4_8identityES12_S1C_vS1D_EENS_8epilogue10collective6detail29Sm90TmaWarpSpecializedAdapterINS1G_15DefaultEpilogueISJ_SK_SK_NS1F_6thread17LinearCombinationISJ_Li1EffLNS1K_9ScaleType4KindE0ELNS_15FloatRoundStyleE2ESJ_EENS1_15EpilogueDefaultEEEEEvvEEEEvNT_6ParamsE)
        /*0428*/ 	.short	0x0210
        /*042a*/ 	.short	0x0470


	//----- nvinfo : EIATTR_SW_WAR
	.align		4
.L_45:
        /*042c*/ 	.byte	0x04, 0x36
        /*042e*/ 	.short	(.L_47 - .L_46)
.L_46:
        /*0430*/ 	.word	0x00000008
.L_47:


//--------------------- .nv.callgraph             --------------------------
	.section	.nv.callgraph,"",@"SHT_CUDA_CALLGRAPH"
	.align	4
	.sectionentsize	8
	.align		4
        /*0000*/ 	.word	0x00000000
	.align		4
        /*0004*/ 	.word	0xffffffff
	.align		4
        /*0008*/ 	.word	index@(_ZN7cutlass13device_kernelINS_4gemm6kernel13GemmUniversalIN4cute5tupleIJiiiiEEENS1_10collective13CollectiveMmaINS1_34MainloopSm90TmaGmmaWarpSpecializedILi7ENS5_IJNS4_1CILi2EEESB_NSA_ILi1EEEEEENS1_32KernelTmaWarpSpecializedPingpongEEENS5_IJNSA_ILi64EEESG_NSA_ILi128EEEEEENS_10bfloat16_tENS5_IJlSC_lEEESJ_SK_NS4_8TiledMMAINS4_8MMA_AtomIJNS4_4SM904GMMA27MMA_64x64x16_F32BF16BF16_SSILNSO_5MajorE0ELSQ_0ELNSO_7ScaleInE1ELSR_1EEEEEENS4_6LayoutINS5_IJSC_SC_SC_EEENS5_IJNSA_ILi0EEESW_SW_EEEEENS5_IJNS4_10UnderscoreESZ_SZ_EEEEENS4_23SM90_TMA_LOAD_MULTICASTENS4_14ComposedLayoutINS4_7SwizzleILi3ELi4ELi3EEENS4_18smem_ptr_flag_bitsILi16EEENSU_INS5_IJNSA_ILi8EEESG_EEENS5_IJSG_SC_EEEEEEEvNS4_8identityES12_S1C_vS1D_EENS_8epilogue10collective6detail29Sm90TmaWarpSpecializedAdapterINS1G_15DefaultEpilogueISJ_SK_SK_NS1F_6thread17LinearCombinationISJ_Li1EffLNS1K_9ScaleType4KindE0ELNS_15FloatRoundStyleE2ESJ_EENS1_15EpilogueDefaultEEEEEvvEEEEvNT_6ParamsE)
	.align		4
        /*000c*/ 	.word	index@(__assertfail)
	.align		4
        /*0010*/ 	.word	0x00000000
	.align		4
        /*0014*/ 	.word	0xfffffffe
	.align		4
        /*0018*/ 	.word	0x00000000
	.align		4
        /*001c*/ 	.word	0xfffffffd
	.align		4
        /*0020*/ 	.word	0x00000000
	.align		4
        /*0024*/ 	.word	0xfffffffc


//--------------------- .nv.constant4             --------------------------
	.section	.nv.constant4,"a",@progbits
	.align	8
	.align		8
.nv.constant4:
        /*0000*/ 	.dword	__assertfail
	.align		8
        /*0008*/ 	.dword	__unnamed_1
	.align		8
        /*0010*/ 	.dword	_ZN39_INTERNAL_c4189fd8_4_k_cu_32051ba6_33494cuda3std3__45__cpo5beginE
	.align		8
        /*0018*/ 	.dword	_ZN39_INTERNAL_c4189fd8_4_k_cu_32051ba6_33494cuda3std3__45__cpo3endE
	.align		8
        /*0020*/ 	.dword	_ZN39_INTERNAL_c4189fd8_4_k_cu_32051ba6_33494cuda3std3__45__cpo6cbeginE
	.align		8
        /*0028*/ 	.dword	_ZN39_INTERNAL_c4189fd8_4_k_cu_32051ba6_33494cuda3std3__45__cpo4cendE
	.align		8
        /*0030*/ 	.dword	_ZN39_INTERNAL_c4189fd8_4_k_cu_32051ba6_33494cuda3std3__441_GLOBAL__N__c4189fd8_4_k_cu_32051ba6_33496ignoreE
	.align		8
        /*0038*/ 	.dword	_ZN39_INTERNAL_c4189fd8_4_k_cu_32051ba6_33494cuda3std3__419piecewise_constructE
	.align		8
        /*0040*/ 	.dword	_ZN39_INTERNAL_c4189fd8_4_k_cu_32051ba6_33494cuda3std3__48in_placeE
	.align		8
        /*0048*/ 	.dword	_ZN39_INTERNAL_c4189fd8_4_k_cu_32051ba6_33494cuda3std6ranges3__45__cpo4swapE
	.align		8
        /*0050*/ 	.dword	_ZN39_INTERNAL_c4189fd8_4_k_cu_32051ba6_33494cuda3std6ranges3__45__cpo9iter_moveE
	.align		8
        /*0058*/ 	.dword	_ZN39_INTERNAL_c4189fd8_4_k_cu_32051ba6_33494cute7productE
	.align		8
        /*0060*/ 	.dword	_ZN39_INTERNAL_c4189fd8_4_k_cu_32051ba6_33494cute1_E
	.align		8
        /*0068*/ 	.dword	$str$22
	.align		8
        /*0070*/ 	.dword	$str$23


//--------------------- .text._ZN7cutlass13device_kernelINS_4gemm6kernel13GemmUniversalIN4cute5tupleIJiiiiEEENS1_10collective13CollectiveMmaINS1_34MainloopSm90TmaGmmaWarpSpecializedILi7ENS5_IJNS4_1CILi2EEESB_NSA_ILi1EEEEEENS1_32KernelTmaWarpSpecializedPingpongEEENS5_IJNSA_ILi64EEESG_NSA_ILi128EEEEEENS_10bfloat16_tENS5_IJlSC_lEEESJ_SK_NS4_8TiledMMAINS4_8MMA_AtomIJNS4_4SM904GMMA27MMA_64x64x16_F32BF16BF16_SSILNSO_5MajorE0ELSQ_0ELNSO_7ScaleInE1ELSR_1EEEEEENS4_6LayoutINS5_IJSC_SC_SC_EEENS5_IJNSA_ILi0EEESW_SW_EEEEENS5_IJNS4_10UnderscoreESZ_SZ_EEEEENS4_23SM90_TMA_LOAD_MULTICASTENS4_14ComposedLayoutINS4_7SwizzleILi3ELi4ELi3EEENS4_18smem_ptr_flag_bitsILi16EEENSU_INS5_IJNSA_ILi8EEESG_EEENS5_IJSG_SC_EEEEEEEvNS4_8identityES12_S1C_vS1D_EENS_8epilogue10collective6detail29Sm90TmaWarpSpecializedAdapterINS1G_15DefaultEpilogueISJ_SK_SK_NS1F_6thread17LinearCombinationISJ_Li1EffLNS1K_9ScaleType4KindE0ELNS_15FloatRoundStyleE2ESJ_EENS1_15EpilogueDefaultEEEEEvvEEEEvNT_6ParamsE --------------------------
	.section	.text._ZN7cutlass13device_kernelINS_4gemm6kernel13GemmUniversalIN4cute5tupleIJiiiiEEENS1_10collective13CollectiveMmaINS1_34MainloopSm90TmaGmmaWarpSpecializedILi7ENS5_IJNS4_1CILi2EEESB_NSA_ILi1EEEEEENS1_32KernelTmaWarpSpecializedPingpongEEENS5_IJNSA_ILi64EEESG_NSA_ILi128EEEEEENS_10bfloat16_tENS5_IJlSC_lEEESJ_SK_NS4_8TiledMMAINS4_8MMA_AtomIJNS4_4SM904GMMA27MMA_64x64x16_F32BF16BF16_SSILNSO_5MajorE0ELSQ_0ELNSO_7ScaleInE1ELSR_1EEEEEENS4_6LayoutINS5_IJSC_SC_SC_EEENS5_IJNSA_ILi0EEESW_SW_EEEEENS5_IJNS4_10UnderscoreESZ_SZ_EEEEENS4_23SM90_TMA_LOAD_MULTICASTENS4_14ComposedLayoutINS4_7SwizzleILi3ELi4ELi3EEENS4_18smem_ptr_flag_bitsILi16EEENSU_INS5_IJNSA_ILi8EEESG_EEENS5_IJSG_SC_EEEEEEEvNS4_8identityES12_S1C_vS1D_EENS_8epilogue10collective6detail29Sm90TmaWarpSpecializedAdapterINS1G_15DefaultEpilogueISJ_SK_SK_NS1F_6thread17LinearCombinationISJ_Li1EffLNS1K_9ScaleType4KindE0ELNS_15FloatRoundStyleE2ESJ_EENS1_15EpilogueDefaultEEEEEvvEEEEvNT_6ParamsE,"ax",@progbits
	.align	128
.text._ZN7cutlass13device_kernelINS_4gemm6kernel13GemmUniversalIN4cute5tupleIJiiiiEEENS1_10collective13CollectiveMmaINS1_34MainloopSm90TmaGmmaWarpSpecializedILi7ENS5_IJNS4_1CILi2EEESB_NSA_ILi1EEEEEENS1_32KernelTmaWarpSpecializedPingpongEEENS5_IJNSA_ILi64EEESG_NSA_ILi128EEEEEENS_10bfloat16_tENS5_IJlSC_lEEESJ_SK_NS4_8TiledMMAINS4_8MMA_AtomIJNS4_4SM904GMMA27MMA_64x64x16_F32BF16BF16_SSILNSO_5MajorE0ELSQ_0ELNSO_7ScaleInE1ELSR_1EEEEEENS4_6LayoutINS5_IJSC_SC_SC_EEENS5_IJNSA_ILi0EEESW_SW_EEEEENS5_IJNS4_10UnderscoreESZ_SZ_EEEEENS4_23SM90_TMA_LOAD_MULTICASTENS4_14ComposedLayoutINS4_7SwizzleILi3ELi4ELi3EEENS4_18smem_ptr_flag_bitsILi16EEENSU_INS5_IJNSA_ILi8EEESG_EEENS5_IJSG_SC_EEEEEEEvNS4_8identityES12_S1C_vS1D_EENS_8epilogue10collective6detail29Sm90TmaWarpSpecializedAdapterINS1G_15DefaultEpilogueISJ_SK_SK_NS1F_6thread17LinearCombinationISJ_Li1EffLNS1K_9ScaleType4KindE0ELNS_15FloatRoundStyleE2ESJ_EENS1_15EpilogueDefaultEEEEEvvEEEEvNT_6ParamsE:
        .type           _ZN7cutlass13device_kernelINS_4gemm6kernel13GemmUniversalIN4cute5tupleIJiiiiEEENS1_10collective13CollectiveMmaINS1_34MainloopSm90TmaGmmaWarpSpecializedILi7ENS5_IJNS4_1CILi2EEESB_NSA_ILi1EEEEEENS1_32KernelTmaWarpSpecializedPingpongEEENS5_IJNSA_ILi64EEESG_NSA_ILi128EEEEEENS_10bfloat16_tENS5_IJlSC_lEEESJ_SK_NS4_8TiledMMAINS4_8MMA_AtomIJNS4_4SM904GMMA27MMA_64x64x16_F32BF16BF16_SSILNSO_5MajorE0ELSQ_0ELNSO_7ScaleInE1ELSR_1EEEEEENS4_6LayoutINS5_IJSC_SC_SC_EEENS5_IJNSA_ILi0EEESW_SW_EEEEENS5_IJNS4_10UnderscoreESZ_SZ_EEEEENS4_23SM90_TMA_LOAD_MULTICASTENS4_14ComposedLayoutINS4_7SwizzleILi3ELi4ELi3EEENS4_18smem_ptr_flag_bitsILi16EEENSU_INS5_IJNSA_ILi8EEESG_EEENS5_IJSG_SC_EEEEEEEvNS4_8identityES12_S1C_vS1D_EENS_8epilogue10collective6detail29Sm90TmaWarpSpecializedAdapterINS1G_15DefaultEpilogueISJ_SK_SK_NS1F_6thread17LinearCombinationISJ_Li1EffLNS1K_9ScaleType4KindE0ELNS_15FloatRoundStyleE2ESJ_EENS1_15EpilogueDefaultEEEEEvvEEEEvNT_6ParamsE,@function
        .size           _ZN7cutlass13device_kernelINS_4gemm6kernel13GemmUniversalIN4cute5tupleIJiiiiEEENS1_10collective13CollectiveMmaINS1_34MainloopSm90TmaGmmaWarpSpecializedILi7ENS5_IJNS4_1CILi2EEESB_NSA_ILi1EEEEEENS1_32KernelTmaWarpSpecializedPingpongEEENS5_IJNSA_ILi64EEESG_NSA_ILi128EEEEEENS_10bfloat16_tENS5_IJlSC_lEEESJ_SK_NS4_8TiledMMAINS4_8MMA_AtomIJNS4_4SM904GMMA27MMA_64x64x16_F32BF16BF16_SSILNSO_5MajorE0ELSQ_0ELNSO_7ScaleInE1ELSR_1EEEEEENS4_6LayoutINS5_IJSC_SC_SC_EEENS5_IJNSA_ILi0EEESW_SW_EEEEENS5_IJNS4_10UnderscoreESZ_SZ_EEEEENS4_23SM90_TMA_LOAD_MULTICASTENS4_14ComposedLayoutINS4_7SwizzleILi3ELi4ELi3EEENS4_18smem_ptr_flag_bitsILi16EEENSU_INS5_IJNSA_ILi8EEESG_EEENS5_IJSG_SC_EEEEEEEvNS4_8identityES12_S1C_vS1D_EENS_8epilogue10collective6detail29Sm90TmaWarpSpecializedAdapterINS1G_15DefaultEpilogueISJ_SK_SK_NS1F_6thread17LinearCombinationISJ_Li1EffLNS1K_9ScaleType4KindE0ELNS_15FloatRoundStyleE2ESJ_EENS1_15EpilogueDefaultEEEEEvvEEEEvNT_6ParamsE,(.L_x_145 - _ZN7cutlass13device_kernelINS_4gemm6kernel13GemmUniversalIN4cute5tupleIJiiiiEEENS1_10collective13CollectiveMmaINS1_34MainloopSm90TmaGmmaWarpSpecializedILi7ENS5_IJNS4_1CILi2EEESB_NSA_ILi1EEEEEENS1_32KernelTmaWarpSpecializedPingpongEEENS5_IJNSA_ILi64EEESG_NSA_ILi128EEEEEENS_10bfloat16_tENS5_IJlSC_lEEESJ_SK_NS4_8TiledMMAINS4_8MMA_AtomIJNS4_4SM904GMMA27MMA_64x64x16_F32BF16BF16_SSILNSO_5MajorE0ELSQ_0ELNSO_7ScaleInE1ELSR_1EEEEEENS4_6LayoutINS5_IJSC_SC_SC_EEENS5_IJNSA_ILi0EEESW_SW_EEEEENS5_IJNS4_10UnderscoreESZ_SZ_EEEEENS4_23SM90_TMA_LOAD_MULTICASTENS4_14ComposedLayoutINS4_7SwizzleILi3ELi4ELi3EEENS4_18smem_ptr_flag_bitsILi16EEENSU_INS5_IJNSA_ILi8EEESG_EEENS5_IJSG_SC_EEEEEEEvNS4_8identityES12_S1C_vS1D_EENS_8epilogue10collective6detail29Sm90TmaWarpSpecializedAdapterINS1G_15DefaultEpilogueISJ_SK_SK_NS1F_6thread17LinearCombinationISJ_Li1EffLNS1K_9ScaleType4KindE0ELNS_15FloatRoundStyleE2ESJ_EENS1_15EpilogueDefaultEEEEEvvEEEEvNT_6ParamsE)
        .other          _ZN7cutlass13device_kernelINS_4gemm6kernel13GemmUniversalIN4cute5tupleIJiiiiEEENS1_10collective13CollectiveMmaINS1_34MainloopSm90TmaGmmaWarpSpecializedILi7ENS5_IJNS4_1CILi2EEESB_NSA_ILi1EEEEEENS1_32KernelTmaWarpSpecializedPingpongEEENS5_IJNSA_ILi64EEESG_NSA_ILi128EEEEEENS_10bfloat16_tENS5_IJlSC_lEEESJ_SK_NS4_8TiledMMAINS4_8MMA_AtomIJNS4_4SM904GMMA27MMA_64x64x16_F32BF16BF16_SSILNSO_5MajorE0ELSQ_0ELNSO_7ScaleInE1ELSR_1EEEEEENS4_6LayoutINS5_IJSC_SC_SC_EEENS5_IJNSA_ILi0EEESW_SW_EEEEENS5_IJNS4_10UnderscoreESZ_SZ_EEEEENS4_23SM90_TMA_LOAD_MULTICASTENS4_14ComposedLayoutINS4_7SwizzleILi3ELi4ELi3EEENS4_18smem_ptr_flag_bitsILi16EEENSU_INS5_IJNSA_ILi8EEESG_EEENS5_IJSG_SC_EEEEEEEvNS4_8identityES12_S1C_vS1D_EENS_8epilogue10collective6detail29Sm90TmaWarpSpecializedAdapterINS1G_15DefaultEpilogueISJ_SK_SK_NS1F_6thread17LinearCombinationISJ_Li1EffLNS1K_9ScaleType4KindE0ELNS_15FloatRoundStyleE2ESJ_EENS1_15EpilogueDefaultEEEEEvvEEEEvNT_6ParamsE,@"STO_CUDA_ENTRY STV_DEFAULT"
_ZN7cutlass13device_kernelINS_4gemm6kernel13GemmUniversalIN4cute5tupleIJiiiiEEENS1_10collective13CollectiveMmaINS1_34MainloopSm90TmaGmmaWarpSpecializedILi7ENS5_IJNS4_1CILi2EEESB_NSA_ILi1EEEEEENS1_32KernelTmaWarpSpecializedPingpongEEENS5_IJNSA_ILi64EEESG_NSA_ILi128EEEEEENS_10bfloat16_tENS5_IJlSC_lEEESJ_SK_NS4_8TiledMMAINS4_8MMA_AtomIJNS4_4SM904GMMA27MMA_64x64x16_F32BF16BF16_SSILNSO_5MajorE0ELSQ_0ELNSO_7ScaleInE1ELSR_1EEEEEENS4_6LayoutINS5_IJSC_SC_SC_EEENS5_IJNSA_ILi0EEESW_SW_EEEEENS5_IJNS4_10UnderscoreESZ_SZ_EEEEENS4_23SM90_TMA_LOAD_MULTICASTENS4_14ComposedLayoutINS4_7SwizzleILi3ELi4ELi3EEENS4_18smem_ptr_flag_bitsILi16EEENSU_INS5_IJNSA_ILi8EEESG_EEENS5_IJSG_SC_EEEEEEEvNS4_8identityES12_S1C_vS1D_EENS_8epilogue10collective6detail29Sm90TmaWarpSpecializedAdapterINS1G_15DefaultEpilogueISJ_SK_SK_NS1F_6thread17LinearCombinationISJ_Li1EffLNS1K_9ScaleType4KindE0ELNS_15FloatRoundStyleE2ESJ_EENS1_15EpilogueDefaultEEEEEvvEEEEvNT_6ParamsE:
[----:B------:R-:W0:Y:S02]  /*0000*/  LDC R1, c[0x0][0x28] ;  /* 0x00000a00ff017b82 */ /* 0x000e240000000800 */
[----:B0-----:R-:W-:Y:S01]  /*0010*/  VIADD R1, R1, 0xfffffff8 ;  /* 0xfffffff801017836 */ /* 0x001fe20000000000 */
[----:B------:R-:W0:Y:S01]  /*0020*/  S2R R4, SR_TID.X ;  /* 0x0000000000047919 */ /* 0x000e220000002100 */
[----:B------:R-:W-:Y:S01]  /*0030*/  ELECT P0, URZ, PT ;  /* 0x00000000003f782f */ /* 0x000fe20003800000 */
[----:B------:R-:W-:Y:S01]  /*0040*/  BSSY B0, `(.L_x_0) ;  /* 0x000000f000007945 */ /* 0x000fe20003800000 */
[--C-:B0-----:R-:W-:Y:S02]  /*0050*/  SHF.R.U32.HI R0, RZ, 0x5, R4.reuse ;  /* 0x00000005ff007819 */ /* 0x101fe40000011604 */
[----:B------:R-:W-:-:S03]  /*0060*/  SHF.R.U32.HI R7, RZ, 0x7, R4 ;  /* 0x00000007ff077819 */ /* 0x000fc60000011604 */
[----:B------:R-:W0:Y:S04]  /*0070*/  SHFL.IDX PT, R2, R0, RZ, 0x1f ;  /* 0x00001fff00027589 */ /* 0x000e2800000e0000 */
[----:B------:R1:W2:Y:S01]  /*0080*/  SHFL.IDX PT, R10, R7, RZ, 0x1f ;  /* 0x00001fff070a7589 */ /* 0x0002a200000e0000 */
[----:B0-----:R-:W-:-:S13]  /*0090*/  ISETP.NE.OR P0, PT, R2, RZ, !P0 ;  /* 0x000000ff0200720c */ /* 0x001fda0004705670 */
[----:B-12---:R-:W-:Y:S05]  /*00a0*/  @P0 BRA `(.L_x_1) ;  /* 0x0000000000200947 */ /* 0x006fea0003800000 */
[----:B------:R-:W-:Y:S02]  /*00b0*/  ULDC.64 UR4, c[0x0][0x198] ;  /* 0x0000660000047ab9 */ /* 0x000fe40000000a00 */
[----:B------:R-:W-:Y:S02]  /*00c0*/  UIADD3 UR6, UP0, UR4, 0xf0, URZ ;  /* 0x000000f004067890 */ /* 0x000fe4000ff1e03f */
[----:B------:R-:W-:Y:S02]  /*00d0*/  UIADD3 UR4, UP1, UR4, 0x1f0, URZ ;  /* 0x000001f004047890 */ /* 0x000fe4000ff3e03f */
[----:B------:R-:W-:Y:S02]  /*00e0*/  UIADD3.X UR7, URZ, UR5, URZ, UP0, !UPT ;  /* 0x000000053f077290 */ /* 0x000fe400087fe43f */
[----:B------:R-:W-:-:S07]  /*00f0*/  UIADD3.X UR5, URZ, UR5, URZ, UP1, !UPT ;  /* 0x000000053f057290 */ /* 0x000fce0008ffe43f */
[----:B------:R0:W-:Y:S02]  /*0100*/  UTMACCTL.PF [UR6] ;  /* 0x00000000060079b9 */ /* 0x0001e40008040000 */
[----:B------:R0:W-:Y:S02]  /*0110*/  UTMACCTL.PF [UR4] ;  /* 0x00000000040079b9 */ /* 0x0001e40008040000 */
[----:B0-----:R-:W-:Y:S01]  /*0120*/  NOP ;  /* 0x0000000000007918 */ /* 0x001fe20000000000 */
.L_x_1:
[----:B------:R-:W-:Y:S05]  /*0130*/  BSYNC B0 ;  /* 0x0000000000007941 */ /* 0x000fea0003800000 */
.L_x_0:
[----:B------:R-:W0:Y:S02]  /*0140*/  SHFL.IDX PT, R9, R0, RZ, 0x1f ;  /* 0x00001fff00097589 */ /* 0x000e2400000e0000 */
[----:B0-----:R-:W-:-:S13]  /*0150*/  ISETP.NE.AND P0, PT, R9, RZ, PT ;  /* 0x000000ff0900720c */ /* 0x001fda0003f05270 */
[----:B------:R-:W-:Y:S05]  /*0160*/  @P0 BRA `(.L_x_2) ;  /* 0x0000000000700947 */ /* 0x000fea0003800000 */
[----:B------:R-:W0:Y:S01]  /*0170*/  S2UR UR8, SR_CgaCtaId ;  /* 0x00000000000879c3 */ /* 0x000e220000008800 */
[----:B------:R-:W-:Y:S01]  /*0180*/  UMOV UR4, 0x400 ;  /* 0x0000040000047882 */ /* 0x000fe20000000000 */
[----:B------:R-:W-:Y:S01]  /*0190*/  UMOV UR5, 0x1 ;  /* 0x0000000100057882 */ /* 0x000fe20000000000 */
[----:B------:R-:W-:Y:S01]  /*01a0*/  UMOV UR6, 0x3 ;  /* 0x0000000300067882 */ /* 0x000fe20000000000 */
[----:B------:R-:W-:Y:S01]  /*01b0*/  ELECT P0, URZ, PT ;  /* 0x00000000003f782f */ /* 0x000fe20003800000 */
[----:B------:R-:W-:-:S04]  /*01c0*/  UIADD3 UR6, -UR6, 0x100000, URZ ;  /* 0x0010000006067890 */ /* 0x000fc8000fffe13f */
[----:B------:R-:W-:Y:S02]  /*01d0*/  USHF.L.U32 UR7, UR6, 0xb, URZ ;  /* 0x0000000b06077899 */ /* 0x000fe4000800063f */
[----:B------:R-:W-:Y:S02]  /*01e0*/  USHF.L.U32 UR6, UR6, 0x1, URZ ;  /* 0x0000000106067899 */ /* 0x000fe4000800063f */
[----:B0-----:R-:W-:Y:S02]  /*01f0*/  ULEA UR8, UR8, UR4, 0x18 ;  /* 0x0000000408087291 */ /* 0x001fe4000f8ec03f */
[----:B------:R-:W-:-:S04]  /*0200*/  UIADD3 UR4, -UR5, 0x100000, URZ ;  /* 0x0010000005047890 */ /* 0x000fc8000fffe13f */
[----:B------:R-:W-:Y:S02]  /*0210*/  USHF.L.U32 UR5, UR4, 0xb, URZ ;  /* 0x0000000b04057899 */ /* 0x000fe4000800063f */
[----:B------:R-:W-:Y:S01]  /*0220*/  USHF.L.U32 UR4, UR4, 0x1, URZ ;  /* 0x0000000104047899 */ /* 0x000fe2000800063f */
[----:B------:R-:W0:Y:S11]  /*0230*/  FENCE.VIEW.ASYNC.S ;  /* 0x00000000000073c6 */ /* 0x000e360000000000 */
[----:B0-----:R0:W1:Y:S01]  /*0240*/  SYNCS.EXCH.64 URZ, [UR8], UR4 ;  /* 0x00000004083f75b2 */ /* 0x0010620008000100 */
[----:B------:R0:W2:Y:S01]  /*0250*/  SYNCS.EXCH.64 URZ, [UR8+0x38], UR6 ;  /* 0x00003806083f75b2 */ /* 0x0000a20008000100 */
[----:B------:R0:W3:Y:S01]  /*0260*/  SYNCS.EXCH.64 URZ, [UR8+0x8], UR4 ;  /* 0x00000804083f75b2 */ /* 0x0000e20008000100 */
[----:B------:R0:W4:Y:S01]  /*0270*/  SYNCS.EXCH.64 URZ, [UR8+0x40], UR6 ;  /* 0x00004006083f75b2 */ /* 0x0001220008000100 */
[----:B------:R0:W0:Y:S01]  /*0280*/  SYNCS.EXCH.64 URZ, [UR8+0x10], UR4 ;  /* 0x00001004083f75b2 */ /* 0x0000220008000100 */
        /* <DEDUP_REMOVED lines=9> */
[----:B------:R-:W-:Y:S01]  /*0320*/  NOP ;  /* 0x0000000000007918 */ /* 0x000fe20000000000 */
.L_x_2:
[----:B------:R-:W5:Y:S01]  /*0330*/  SHFL.IDX PT, R12, R0, RZ, 0x1f ;  /* 0x00001fff000c7589 */ /* 0x000f6200000e0000 */
[----:B------:R-:W1:Y:S01]  /*0340*/  S2UR UR12, SR_CTAID.X ;  /* 0x00000000000c79c3 */ /* 0x000e620000002500 */
[----:B------:R-:W-:Y:S02]  /*0350*/  SHF.R.S32.HI R3, RZ, 0x1f, R4 ;  /* 0x0000001fff037819 */ /* 0x000fe40000011404 */
[----:B------:R-:W-:Y:S01]  /*0360*/  ELECT P0, URZ, PT ;  /* 0x00000000003f782f */ /* 0x000fe20003800000 */
[----:B------:R-:W2:Y:S01]  /*0370*/  SHFL.IDX PT, R11, R0, RZ, 0x1f ;  /* 0x00001fff000b7589 */ /* 0x000ea200000e0000 */
[----:B0-----:R-:W-:Y:S01]  /*0380*/  ULDC UR4, c[0x0][0x150] ;  /* 0x0000540000047ab9 */ /* 0x001fe20000000800 */
[----:B------:R-:W-:Y:S02]  /*0390*/  LEA.HI R3, R3, R4, RZ, 0x7 ;  /* 0x0000000403037211 */ /* 0x000fe400078f38ff */
[----:B------:R-:W-:Y:S01]  /*03a0*/  ELECT P1, URZ, PT ;  /* 0x00000000003f782f */ /* 0x000fe20003820000 */
[----:B------:R-:W0:Y:S01]  /*03b0*/  S2R R6, SR_CTAID.Y ;  /* 0x0000000000067919 */ /* 0x000e220000002600 */
[----:B------:R-:W3:Y:S01]  /*03c0*/  LDC R14, c[0x0][0x144] ;  /* 0x00005100ff0e7b82 */ /* 0x000ee20000000800 */
[----:B------:R-:W-:Y:S01]  /*03d0*/  LOP3.LUT R3, R3, 0xffffff80, RZ, 0xc0, !PT ;  /* 0xffffff8003037812 */ /* 0x000fe200078ec0ff */
[----:B------:R-:W-:Y:S01]  /*03e0*/  UMOV UR11, 0x80 ;  /* 0x00000080000b7882 */ /* 0x000fe20000000000 */
[----:B------:R-:W4:Y:S01]  /*03f0*/  SHFL.IDX PT, R16, R7, RZ, 0x1f ;  /* 0x00001fff07107589 */ /* 0x000f2200000e0000 */
[----:B------:R-:W-:Y:S01]  /*0400*/  NOP ;  /* 0x0000000000007918 */ /* 0x000fe20000000000 */
[----:B------:R-:W-:Y:S01]  /*0410*/  NOP ;  /* 0x0000000000007918 */ /* 0x000fe20000000000 */
[----:B------:R-:W-:Y:S01]  /*0420*/  IMAD.IADD R5, R4, 0x1, -R3 ;  /* 0x0000000104057824 */ /* 0x000fe200078e0a03 */
[C---:B------:R-:W-:Y:S01]  /*0430*/  ISETP.NE.AND P4, PT, R10.reuse, RZ, PT ;  /* 0x000000ff0a00720c */ /* 0x040fe20003f85270 */
[----:B------:R-:W4:Y:S01]  /*0440*/  LDC R15, c[0x0][0x140] ;  /* 0x00005000ff0f7b82 */ /* 0x000f220000000800 */
[----:B------:R-:W-:-:S02]  /*0450*/  VIADD R36, R10, 0xffffffff ;  /* 0xffffffff0a247836 */ /* 0x000fc40000000000 */
[----:B------:R-:W-:Y:S01]  /*0460*/  SHF.R.S32.HI R8, RZ, 0x1f, R5 ;  /* 0x0000001fff087819 */ /* 0x000fe20000011405 */
[----:B------:R-:W-:Y:S02]  /*0470*/  IMAD.MOV.U32 R57, RZ, RZ, 0x1 ;  /* 0x00000001ff397424 */ /* 0x000fe400078e00ff */
[----:B------:R-:W-:Y:S02]  /*0480*/  ISETP.GE.U32.AND P6, PT, R36, 0x2, PT ;  /* 0x000000022400780c */ /* 0x000fe40003fc6070 */
[----:B-----5:R-:W-:Y:S01]  /*0490*/  ISETP.NE.OR P0, PT, R12, RZ, !P0 ;  /* 0x000000ff0c00720c */ /* 0x020fe20004705670 */
[----:B------:R-:W5:Y:S01]  /*04a0*/  LDC R25, c[0x0][0x148] ;  /* 0x00005200ff197b82 */ /* 0x000f620000000800 */
[----:B-1----:R-:W-:Y:S02]  /*04b0*/  I2FP.F32.U32 R12, UR12 ;  /* 0x0000000c000c7c45 */ /* 0x002fe40008201000 */
[----:B------:R-:W-:Y:S02]  /*04c0*/  LEA.HI R3, R8, R5, RZ, 0x3 ;  /* 0x0000000508037211 */ /* 0x000fe400078f18ff */
[----:B--2---:R-:W-:Y:S01]  /*04d0*/  ISETP.NE.OR P1, PT, R11, RZ, !P1 ;  /* 0x000000ff0b00720c */ /* 0x004fe20004f25670 */
[----:B------:R-:W-:Y:S01]  /*04e0*/  FMUL R13, R12, UR4 ;  /* 0x000000040c0d7c20 */ /* 0x000fe20008400000 */
[--C-:B------:R-:W-:Y:S01]  /*04f0*/  SHF.R.S32.HI R0, RZ, 0x3, R3.reuse ;  /* 0x00000003ff007819 */ /* 0x100fe20000011403 */
[----:B------:R-:W-:Y:S01]  /*0500*/  ULDC UR4, c[0x0][0x154] ;  /* 0x0000550000047ab9 */ /* 0x000fe20000000800 */
[----:B------:R-:W-:-:S02]  /*0510*/  SHF.R.S32.HI R3, RZ, 0x1f, R3 ;  /* 0x0000001fff037819 */ /* 0x000fc40000011403 */
[----:B------:R-:W-:Y:S01]  /*0520*/  SHF.R.S32.HI R12, RZ, 0x1f, R9 ;  /* 0x0000001fff0c7819 */ /* 0x000fe20000011409 */
[----:B------:R-:W1:Y:S01]  /*0530*/  F2I.U32.TRUNC.NTZ R13, R13 ;  /* 0x0000000d000d7305 */ /* 0x000e62000020f000 */
[----:B------:R-:W-:Y:S01]  /*0540*/  LEA.HI R11, R3, R0, RZ, 0x2 ;  /* 0x00000000030b7211 */ /* 0x000fe200078f10ff */
[----:B------:R-:W-:Y:S01]  /*0550*/  VOTEU.ALL UP1, P0 ;  /* 0x00000000003f7886 */ /* 0x000fe20000020000 */
[----:B------:R-:W-:Y:S01]  /*0560*/  LEA.HI R12, R12, R9, RZ, 0x2 ;  /* 0x000000090c0c7211 */ /* 0x000fe200078f10ff */
[----:B------:R-:W-:Y:S01]  /*0570*/  VOTEU.ALL UP0, P0 ;  /* 0x00000000003f7886 */ /* 0x000fe20000000000 */
[----:B------:R-:W-:Y:S01]  /*0580*/  SHF.R.S32.HI R3, RZ, 0x1f, R2 ;  /* 0x0000001fff037819 */ /* 0x000fe20000011402 */
[----:B------:R-:W-:Y:S01]  /*0590*/  VOTEU.ALL UP2, P1 ;  /* 0x00000000003f7886 */ /* 0x000fe20000840000 */
[----:B------:R-:W-:Y:S01]  /*05a0*/  LOP3.LUT R11, R11, 0xfffffffc, RZ, 0xc0, !PT ;  /* 0xfffffffc0b0b7812 */ /* 0x000fe200078ec0ff */
[----:B------:R-:W2:Y:S01]  /*05b0*/  @!UP1 S2UR UR7, SR_CgaCtaId ;  /* 0x00000000000799c3 */ /* 0x000ea20000008800 */
[----:B------:R-:W-:Y:S01]  /*05c0*/  LOP3.LUT R12, R12, 0x3ffffffc, RZ, 0xc0, !PT ;  /* 0x3ffffffc0c0c7812 */ /* 0x000fe200078ec0ff */
[----:B------:R-:W-:Y:S01]  /*05d0*/  @!UP1 UMOV UR6, 0x400 ;  /* 0x0000040000069882 */ /* 0x000fe20000000000 */
[----:B------:R-:W-:Y:S01]  /*05e0*/  LEA.HI R3, R3, R2, RZ, 0x2 ;  /* 0x0000000203037211 */ /* 0x000fe200078f10ff */
[----:B------:R-:W-:Y:S01]  /*05f0*/  IMAD.IADD R11, R0, 0x1, -R11 ;  /* 0x00000001000b7824 */ /* 0x000fe200078e0a0b */
[----:B------:R-:W-:Y:S01]  /*0600*/  @!UP2 UMOV UR9, 0x400 ;  /* 0x000004000009a882 */ /* 0x000fe20000000000 */
[----:B------:R-:W-:Y:S01]  /*0610*/  IMAD.IADD R12, R9, 0x1, -R12 ;  /* 0x00000001090c7824 */ /* 0x000fe200078e0a0c */
[----:B------:R-:W-:Y:S01]  /*0620*/  LOP3.LUT R3, R3, 0xfffffffc, RZ, 0xc0, !PT ;  /* 0xfffffffc03037812 */ /* 0x000fe200078ec0ff */
[----:B------:R-:W5:Y:S01]  /*0630*/  @!UP2 S2UR UR10, SR_CgaCtaId ;  /* 0x00000000000aa9c3 */ /* 0x000f620000008800 */
[----:B-1----:R-:W-:Y:S01]  /*0640*/  IMAD.MOV R13, RZ, RZ, -R13 ;  /* 0x000000ffff0d7224 */ /* 0x002fe200078e0a0d */
[----:B------:R-:W-:Y:S01]  /*0650*/  VOTEU.ALL UP3, P1 ;  /* 0x00000000003f7886 */ /* 0x000fe20000860000 */
[----:B------:R-:W-:Y:S01]  /*0660*/  IMAD R11, R12, 0x4, R11 ;  /* 0x000000040c0b7824 */ /* 0x000fe200078e020b */
[----:B------:R-:W-:Y:S01]  /*0670*/  VOTEU.ALL UP4, P1 ;  /* 0x00000000003f7886 */ /* 0x000fe20000880000 */
[----:B------:R-:W-:Y:S01]  /*0680*/  IMAD.IADD R9, R2, 0x1, -R3 ;  /* 0x0000000102097824 */ /* 0x000fe200078e0a03 */
[----:B0-----:R-:W-:Y:S01]  /*0690*/  I2FP.F32.U32 R2, R6 ;  /* 0x0000000600027245 */ /* 0x001fe20000201000 */
[----:B---3--:R-:W-:Y:S01]  /*06a0*/  IMAD R21, R14, R13, UR12 ;  /* 0x0000000c0e157e24 */ /* 0x008fe2000f8e020d */
[C---:B------:R-:W-:Y:S01]  /*06b0*/  LEA.HI R0, R11.reuse, R11, RZ, 0x1 ;  /* 0x0000000b0b007211 */ /* 0x040fe200078f08ff */
[C---:B------:R-:W-:Y:S01]  /*06c0*/  IMAD.SHL.U32 R56, R11.reuse, 0x4, RZ ;  /* 0x000000040b387824 */ /* 0x040fe200078e00ff */
[----:B------:R-:W-:Y:S01]  /*06d0*/  VOTEU.ALL UP5, P1 ;  /* 0x00000000003f7886 */ /* 0x000fe200008a0000 */
[----:B------:R-:W-:Y:S01]  /*06e0*/  FMUL R2, R2, UR4 ;  /* 0x0000000402027c20 */ /* 0x000fe20008400000 */
[----:B------:R-:W-:Y:S01]  /*06f0*/  LOP3.LUT R0, R0, 0xfffffffe, RZ, 0xc0, !PT ;  /* 0xfffffffe00007812 */ /* 0x000fe200078ec0ff */
[----:B------:R-:W-:Y:S01]  /*0700*/  UMOV UR4, 0x20 ;  /* 0x0000002000047882 */ /* 0x000fe20000000000 */
[----:B------:R-:W-:Y:S01]  /*0710*/  LOP3.LUT R56, R11, 0xc, R56, 0x78, !PT ;  /* 0x0000000c0b387812 */ /* 0x000fe200078e7838 */
[----:B------:R-:W-:-:S04]  /*0720*/  @!UP1 UIADD3 UR4, -UR4, 0x100000, URZ ;  /* 0x0010000004049890 */ /* 0x000fc8000fffe13f */
[----:B------:R-:W-:Y:S02]  /*0730*/  @!UP1 USHF.L.U32 UR5, UR4, 0xb, URZ ;  /* 0x0000000b04059899 */ /* 0x000fe4000800063f */
[----:B------:R-:W-:Y:S01]  /*0740*/  @!UP1 USHF.L.U32 UR4, UR4, 0x1, URZ ;  /* 0x0000000104049899 */ /* 0x000fe2000800063f */
[----:B----4-:R-:W-:Y:S01]  /*0750*/  ISETP.EQ.U32.AND P2, PT, R15, 0x1, PT ;  /* 0x000000010f00780c */ /* 0x010fe20003f42070 */
[----:B------:R-:W-:Y:S01]  /*0760*/  IMAD.IADD R0, R11, 0x1, -R0 ;  /* 0x000000010b007824 */ /* 0x000fe200078e0a00 */
[----:B------:R-:W0:Y:S01]  /*0770*/  F2I.U32.TRUNC.NTZ R2, R2 ;  /* 0x0000000200027305 */ /* 0x000e22000020f000 */
[----:B--2---:R-:W-:Y:S01]  /*0780*/  @!UP1 ULEA UR8, UR7, UR6, 0x18 ;  /* 0x0000000607089291 */ /* 0x004fe2000f8ec03f */
[----:B------:R-:W-:Y:S01]  /*0790*/  R2UR UR43, R16 ;  /* 0x00000000102b72ca */ /* 0x000fe200000e0000 */
[----:B------:R-:W-:-:S04]  /*07a0*/  @!UP2 UIADD3 UR6, -UR11, 0x100000, URZ ;  /* 0x001000000b06a890 */ /* 0x000fc8000fffe13f */
[----:B------:R-:W-:Y:S02]  /*07b0*/  @!UP2 USHF.L.U32 UR7, UR6, 0xb, URZ ;  /* 0x0000000b0607a899 */ /* 0x000fe4000800063f */
[----:B------:R-:W-:Y:S01]  /*07c0*/  @!UP2 USHF.L.U32 UR6, UR6, 0x1, URZ ;  /* 0x000000010606a899 */ /* 0x000fe2000800063f */
[----:B------:R-:W-:Y:S01]  /*07d0*/  ISETP.NE.AND P3, PT, R0, R21, PT ;  /* 0x000000150000720c */ /* 0x000fe20003f65270 */
[----:B------:R-:W-:Y:S01]  /*07e0*/  VOTEU.ALL UP1, P0 ;  /* 0x00000000003f7886 */ /* 0x000fe20000020000 */
[----:B-----5:R-:W-:Y:S01]  /*07f0*/  @!UP2 ULEA UR9, UR10, UR9, 0x18 ;  /* 0x000000090a09a291 */ /* 0x020fe2000f8ec03f */
[----:B------:R-:W-:Y:S01]  /*0800*/  LOP3.LUT P0, RZ, R5, 0x7, RZ, 0xc0, !PT ;  /* 0x0000000705ff7812 */ /* 0x000fe2000780c0ff */
[----:B------:R-:W-:Y:S01]  /*0810*/  VOTEU.ALL UP2, P1 ;  /* 0x00000000003f7886 */ /* 0x000fe20000840000 */
[----:B------:R-:W-:Y:S02]  /*0820*/  ISETP.NE.AND P1, PT, R9, 0x3, PT ;  /* 0x000000030900780c */ /* 0x000fe40003f25270 */
[----:B------:R-:W-:-:S02]  /*0830*/  ISETP.LT.U32.AND P0, PT, R56, 0x4, !P0 ;  /* 0x000000043800780c */ /* 0x000fc40004701070 */
[----:B------:R-:W-:Y:S01]  /*0840*/  ISETP.EQ.OR P1, PT, R9, RZ, !P1 ;  /* 0x000000ff0900720c */ /* 0x000fe20004f22670 */
[----:B------:R-:W1:Y:S02]  /*0850*/  FENCE.VIEW.ASYNC.S ;  /* 0x00000000000073c6 */ /* 0x000e640000000000 */
[----:B-1----:R1:W2:Y:S01]  /*0860*/  @!UP0 SYNCS.EXCH.64 URZ, [UR8+0xa0], UR4 ;  /* 0x0000a004083f85b2 */ /* 0x0022a20008000100 */
[----:B0-----:R-:W-:Y:S01]  /*0870*/  IMAD.MOV R20, RZ, RZ, -R2 ;  /* 0x000000ffff147224 */ /* 0x001fe200078e0a02 */
[----:B------:R-:W-:-:S03]  /*0880*/  @P3 LEA.HI R0, R56, R56, RZ, 0x1 ;  /* 0x0000003838003211 */ /* 0x000fc600078f08ff */
[----:B------:R-:W-:Y:S01]  /*0890*/  IMAD R3, R25, R20, R6 ;  /* 0x0000001419037224 */ /* 0x000fe200078e0206 */
[----:B------:R-:W-:Y:S02]  /*08a0*/  ISETP.EQ.AND P1, PT, R10, RZ, P1 ;  /* 0x000000ff0a00720c */ /* 0x000fe40000f22270 */
[----:B------:R-:W-:Y:S02]  /*08b0*/  @P3 SHF.R.S32.HI R0, RZ, 0x1, R0 ;  /* 0x00000001ff003819 */ /* 0x000fe40000011400 */
[----:B------:R-:W-:Y:S02]  /*08c0*/  SEL R23, RZ, 0x1, !P1 ;  /* 0x00000001ff177807 */ /* 0x000fe40004800000 */
[----:B------:R-:W-:Y:S02]  /*08d0*/  @P3 ISETP.NE.AND P5, PT, R0, R3, PT ;  /* 0x000000030000320c */ /* 0x000fe40003fa5270 */
[----:B------:R-:W-:Y:S01]  /*08e0*/  SEL R0, RZ, 0x1, !P0 ;  /* 0x00000001ff007807 */ /* 0x000fe20004000000 */
[----:B------:R1:W0:Y:S01]  /*08f0*/  @!UP1 SYNCS.EXCH.64 URZ, [UR8+0xa8], UR4 ;  /* 0x0000a804083f95b2 */ /* 0x0002220008000100 */
[----:B------:R-:W-:Y:S01]  /*0900*/  NOP ;  /* 0x0000000000007918 */ /* 0x000fe20000000000 */
[----:B------:R-:W-:-:S02]  /*0910*/  @P3 SEL R57, RZ, 0x1, P5 ;  /* 0x00000001ff393807 */ /* 0x000fc40002800000 */
[----:B------:R-:W-:Y:S02]  /*0920*/  SEL R23, R23, 0x2, P6 ;  /* 0x0000000217177807 */ /* 0x000fe40003000000 */
[----:B------:R-:W-:Y:S01]  /*0930*/  LOP3.LUT R57, R57, R0, RZ, 0xc0, !PT ;  /* 0x0000000039397212 */ /* 0x000fe200078ec0ff */
[----:B------:R1:W3:Y:S01]  /*0940*/  @!UP2 SYNCS.EXCH.64 URZ, [UR9+0x80], UR6 ;  /* 0x00008006093fa5b2 */ /* 0x0002e20008000100 */
[----:B------:R1:W4:Y:S01]  /*0950*/  @!UP3 SYNCS.EXCH.64 URZ, [UR9+0x88], UR6 ;  /* 0x00008806093fb5b2 */ /* 0x0003220008000100 */
[----:B------:R1:W0:Y:S01]  /*0960*/  @!UP4 SYNCS.EXCH.64 URZ, [UR9+0x90], UR6 ;  /* 0x00009006093fc5b2 */ /* 0x0002220008000100 */
[----:B------:R1:W0:Y:S01]  /*0970*/  @!UP5 SYNCS.EXCH.64 URZ, [UR9+0x98], UR6 ;  /* 0x00009806093fd5b2 */ /* 0x0002220008000100 */
[----:B------:R-:W-:Y:S01]  /*0980*/  NOP ;  /* 0x0000000000007918 */ /* 0x000fe20000000000 */
[----:B-12---:R-:W-:Y:S05]  /*0990*/  @!P2 BRA `(.L_x_3) ;  /* 0x000000000008a947 */ /* 0x006fea0003800000 */
[----:B0--34-:R-:W-:Y:S01]  /*09a0*/  UCGABAR_ARV ;  /* 0x00000000000079c7 */ /* 0x019fe20008000000 */
[----:B------:R-:W-:Y:S05]  /*09b0*/  BRA `(.L_x_4) ;  /* 0x0000000000047947 */ /* 0x000fea0003800000 */
.L_x_3:
[----:B0--34-:R-:W-:Y:S01]  /*09c0*/  NOP ;  /* 0x0000000000007918 */ /* 0x019fe20000000000 */
.L_x_4:
[----:B------:R-:W-:Y:S01]  /*09d0*/  ULDC.64 UR4, c[0x0][0x598] ;  /* 0x0001660000047ab9 */ /* 0x000fe20000000a00 */
[----:B------:R-:W-:Y:S01]  /*09e0*/  ULDC.64 UR36, c[0x0][0x208] ;  /* 0x0000820000247ab9 */ /* 0x000fe20000000a00 */
[----:B------:R-:W-:-:S04]  /*09f0*/  ISETP.NE.U32.AND P0, PT, RZ, UR4, PT ;  /* 0x00000004ff007c0c */ /* 0x000fc8000bf05070 */
[----:B------:R-:W-:-:S13]  /*0a00*/  ISETP.NE.AND.EX P0, PT, RZ, UR5, PT, P0 ;  /* 0x00000005ff007c0c */ /* 0x000fda000bf05300 */
[----:B------:R-:W-:Y:S05]  /*0a10*/  @!P0 BRA `(.L_x_5) ;  /* 0x00000000001c8947 */ /* 0x000fea0003800000 */
[----:B------:R-:W0:Y:S02]  /*0a20*/  LDC.64 R2, c[0x0][0x598] ;  /* 0x00016600ff027b82 */ /* 0x000e240000000a00 */
[----:B0-----:R-:W2:Y:S02]  /*0a30*/  LDG.E.64 R2, desc[UR36][R2.64] ;  /* 0x0000002402027981 */ /* 0x001ea4000c1e1b00 */
[----:B--2---:R-:W-:-:S04]  /*0a40*/  ISETP.NE.U32.AND P0, PT, R2, RZ, PT ;  /* 0x000000ff0200720c */ /* 0x004fc80003f05070 */
[----:B------:R-:W-:-:S13]  /*0a50*/  ISETP.NE.AND.EX P0, PT, R3, RZ, PT, P0 ;  /* 0x000000ff0300720c */ /* 0x000fda0003f05300 */
[----:B------:R-:W-:Y:S05]  /*0a60*/  @!P0 BRA `(.L_x_5) ;  /* 0x0000000000088947 */ /* 0x000fea0003800000 */
[----:B------:R0:W5:Y:S01]  /*0a70*/  LD.E R58, desc[UR36][R2.64] ;  /* 0x00000024023a7980 */ /* 0x000162000c101900 */
[----:B------:R-:W-:Y:S05]  /*0a80*/  BRA `(.L_x_6) ;  /* 0x0000000000247947 */ /* 0x000fea0003800000 */
.L_x_5:
[----:B------:R-:W-:Y:S02]  /*0a90*/  ULDC.64 UR4, c[0x0][0x588] ;  /* 0x0001620000047ab9 */ /* 0x000fe40000000a00 */
[----:B------:R-:W-:-:S04]  /*0aa0*/  ISETP.NE.U32.AND P0, PT, RZ, UR4, PT ;  /* 0x00000004ff007c0c */ /* 0x000fc8000bf05070 */
[----:B------:R-:W-:-:S13]  /*0ab0*/  ISETP.NE.AND.EX P0, PT, RZ, UR5, PT, P0 ;  /* 0x00000005ff007c0c */ /* 0x000fda000bf05300 */
[----:B------:R-:W-:Y:S05]  /*0ac0*/  @!P0 BRA `(.L_x_7) ;  /* 0x00000000000c8947 */ /* 0x000fea0003800000 */
[----:B------:R-:W0:Y:S02]  /*0ad0*/  LDC.64 R58, c[0x0][0x588] ;  /* 0x00016200ff3a7b82 */ /* 0x000e240000000a00 */
[----:B0-----:R1:W5:Y:S01]  /*0ae0*/  LDG.E R58, desc[UR36][R58.64] ;  /* 0x000000243a3a7981 */ /* 0x001362000c1e1900 */
[----:B------:R-:W-:Y:S05]  /*0af0*/  BRA `(.L_x_6) ;  /* 0x0000000000087947 */ /* 0x000fea0003800000 */
.L_x_7:
[----:B------:R-:W-:Y:S02]  /*0b00*/  ULDC UR4, c[0x0][0x580] ;  /* 0x0001600000047ab9 */ /* 0x000fe40000000800 */
[----:B------:R-:W-:-:S07]  /*0b10*/  IMAD.U32 R58, RZ, RZ, UR4 ;  /* 0x00000004ff3a7e24 */ /* 0x000fce000f8e00ff */
.L_x_6:
[----:B------:R-:W-:Y:S02]  /*0b20*/  ULDC.64 UR4, c[0x0][0x5a0] ;  /* 0x0001680000047ab9 */ /* 0x000fe40000000a00 */
[----:B------:R-:W-:-:S04]  /*0b30*/  ISETP.NE.U32.AND P0, PT, RZ, UR4, PT ;  /* 0x00000004ff007c0c */ /* 0x000fc8000bf05070 */
[----:B------:R-:W-:-:S13]  /*0b40*/  ISETP.NE.AND.EX P0, PT, RZ, UR5, PT, P0 ;  /* 0x00000005ff007c0c */ /* 0x000fda000bf05300 */
[----:B------:R-:W-:Y:S05]  /*0b50*/  @!P0 BRA `(.L_x_8) ;  /* 0x00000000001c8947 */ /* 0x000fea0003800000 */
[----:B0-----:R-:W0:Y:S02]  /*0b60*/  LDC.64 R2, c[0x0][0x5a0] ;  /* 0x00016800ff027b82 */ /* 0x001e240000000a00 */
[----:B0-----:R-:W2:Y:S02]  /*0b70*/  LDG.E.64 R2, desc[UR36][R2.64] ;  /* 0x0000002402027981 */ /* 0x001ea4000c1e1b00 */
[----:B--2---:R-:W-:-:S04]  /*0b80*/  ISETP.NE.U32.AND P0, PT, R2, RZ, PT ;  /* 0x000000ff0200720c */ /* 0x004fc80003f05070 */
[----:B------:R-:W-:-:S13]  /*0b90*/  ISETP.NE.AND.EX P0, PT, R3, RZ, PT, P0 ;  /* 0x000000ff0300720c */ /* 0x000fda0003f05300 */
[----:B------:R-:W-:Y:S05]  /*0ba0*/  @!P0 BRA `(.L_x_8) ;  /* 0x0000000000088947 */ /* 0x000fea0003800000 */
[----:B-1----:R0:W5:Y:S01]  /*0bb0*/  LD.E R59, desc[UR36][R2.64] ;  /* 0x00000024023b7980 */ /* 0x002162000c101900 */
[----:B------:R-:W-:Y:S05]  /*0bc0*/  BRA `(.L_x_9) ;  /* 0x0000000000247947 */ /* 0x000fea0003800000 */
.L_x_8:
[----:B------:R-:W-:Y:S02]  /*0bd0*/  ULDC.64 UR4, c[0x0][0x590] ;  /* 0x0001640000047ab9 */ /* 0x000fe40000000a00 */
[----:B------:R-:W-:-:S04]  /*0be0*/  ISETP.NE.U32.AND P0, PT, RZ, UR4, PT ;  /* 0x00000004ff007c0c */ /* 0x000fc8000bf05070 */
[----:B------:R-:W-:-:S13]  /*0bf0*/  ISETP.NE.AND.EX P0, PT, RZ, UR5, PT, P0 ;  /* 0x00000005ff007c0c */ /* 0x000fda000bf05300 */
[----:B------:R-:W-:Y:S05]  /*0c00*/  @!P0 BRA `(.L_x_10) ;  /* 0x00000000000c8947 */ /* 0x000fea0003800000 */
[----:B0-----:R-:W1:Y:S02]  /*0c10*/  LDC.64 R2, c[0x0][0x590] ;  /* 0x00016400ff027b82 */ /* 0x001e640000000a00 */
[----:B-1----:R1:W5:Y:S01]  /*0c20*/  LDG.E R59, desc[UR36][R2.64] ;  /* 0x00000024023b7981 */ /* 0x002362000c1e1900 */
[----:B------:R-:W-:Y:S05]  /*0c30*/  BRA `(.L_x_9) ;  /* 0x0000000000087947 */ /* 0x000fea0003800000 */
.L_x_10:
[----:B------:R-:W-:Y:S02]  /*0c40*/  ULDC UR4, c[0x0][0x584] ;  /* 0x0001610000047ab9 */ /* 0x000fe40000000800 */
[----:B-1----:R-:W-:-:S07]  /*0c50*/  IMAD.U32 R59, RZ, RZ, UR4 ;  /* 0x00000004ff3b7e24 */ /* 0x002fce000f8e00ff */
.L_x_9:
[----:B01----:R-:W0:Y:S01]  /*0c60*/  LDC R2, c[0x0][0x65c] ;  /* 0x00019700ff027b82 */ /* 0x003e220000000800 */
[----:B------:R-:W-:Y:S01]  /*0c70*/  ULDC UR6, c[0x0][0x28c] ;  /* 0x0000a30000067ab9 */ /* 0x000fe20000000800 */
[----:B------:R-:W-:Y:S01]  /*0c80*/  ISETP.NE.AND P0, PT, R10, 0x2, PT ;  /* 0x000000020a00780c */ /* 0x000fe20003f05270 */
[----:B------:R-:W-:Y:S01]  /*0c90*/  UIADD3 UR6, UR6, 0x7f, URZ ;  /* 0x0000007f06067890 */ /* 0x000fe2000fffe03f */
[----:B------:R-:W-:Y:S01]  /*0ca0*/  IMAD.U32 R10, RZ, RZ, UR12 ;  /* 0x0000000cff0a7e24 */ /* 0x000fe2000f8e00ff */
[----:B------:R-:W-:Y:S01]  /*0cb0*/  UMOV UR38, URZ ;  /* 0x0000003f00267c82 */ /* 0x000fe20008000000 */
[----:B------:R-:W-:Y:S01]  /*0cc0*/  UMOV UR39, URZ ;  /* 0x0000003f00277c82 */ /* 0x000fe20008000000 */
[----:B------:R-:W-:Y:S01]  /*0cd0*/  USHF.R.S32.HI UR7, URZ, 0x1f, UR6 ;  /* 0x0000001f3f077899 */ /* 0x000fe20008011406 */
[----:B------:R-:W-:-:S03]  /*0ce0*/  ULDC.64 UR8, c[0x0][0x650] ;  /* 0x0001940000087ab9 */ /* 0x000fc60000000a00 */
[----:B------:R-:W-:-:S04]  /*0cf0*/  ULEA.HI UR7, UR7, UR6, URZ, 0x7 ;  /* 0x0000000607077291 */ /* 0x000fc8000f8f383f */
[----:B------:R-:W-:Y:S01]  /*0d00*/  USHF.R.S32.HI UR40, URZ, 0x7, UR7 ;  /* 0x000000073f287899 */ /* 0x000fe20008011407 */
[----:B0-----:R-:W-:-:S13]  /*0d10*/  ISETP.NE.AND P1, PT, R2, 0x1, PT ;  /* 0x000000010200780c */ /* 0x001fda0003f25270 */
[----:B------:R-:W0:Y:S01]  /*0d20*/  @P1 LDC R17, c[0x0][0x10] ;  /* 0x00000400ff111b82 */ /* 0x000e220000000800 */
[----:B------:R-:W-:Y:S02]  /*0d30*/  @P1 IMAD.MOV.U32 R7, RZ, RZ, RZ ;  /* 0x000000ffff071224 */ /* 0x000fe400078e00ff */
[----:B------:R-:W-:-:S05]  /*0d40*/  @P1 IMAD.MOV.U32 R11, RZ, RZ, RZ ;  /* 0x000000ffff0b1224 */ /* 0x000fca00078e00ff */
[----:B------:R-:W1:Y:S01]  /*0d50*/  @!P1 LDC R3, c[0x0][0xc] ;  /* 0x00000300ff039b82 */ /* 0x000e620000000800 */
[----:B------:R-:W-:Y:S01]  /*0d60*/  ULDC UR4, c[0x0][0xc] ;  /* 0x0000030000047ab9 */ /* 0x000fe20000000800 */
[----:B------:R-:W-:Y:S02]  /*0d70*/  ULDC UR5, c[0x0][0x10] ;  /* 0x0000040000057ab9 */ /* 0x000fe40000000800 */
[----:B------:R-:W-:-:S04]  /*0d80*/  UIMAD.WIDE.U32 UR4, UR4, UR5, URZ ;  /* 0x00000005040472a5 */ /* 0x000fc8000f8e003f */
[----:B------:R-:W2:Y:S01]  /*0d90*/  LDC R0, c[0x0][0x14] ;  /* 0x00000500ff007b82 */ /* 0x000ea20000000800 */
[----:B0-----:R-:W-:-:S04]  /*0da0*/  @P1 IMAD.WIDE.U32 R16, R17, UR12, R6 ;  /* 0x0000000c11101c25 */ /* 0x001fc8000f8e0006 */
[----:B------:R-:W-:Y:S02]  /*0db0*/  @P1 IMAD.IADD R17, R17, 0x1, R11 ;  /* 0x0000000111111824 */ /* 0x000fe400078e020b */
[----:B------:R-:W-:Y:S02]  /*0dc0*/  IMAD.MOV.U32 R11, RZ, RZ, RZ ;  /* 0x000000ffff0b7224 */ /* 0x000fe400078e00ff */
[----:B-1----:R-:W-:-:S04]  /*0dd0*/  @!P1 IMAD.WIDE.U32 R10, R6, R3, R10 ;  /* 0x00000003060a9225 */ /* 0x002fc800078e000a */
[----:B------:R-:W-:Y:S02]  /*0de0*/  @!P1 IMAD.MOV.U32 R16, RZ, RZ, R10 ;  /* 0x000000ffff109224 */ /* 0x000fe400078e000a */
[----:B--2---:R-:W-:-:S04]  /*0df0*/  IMAD.WIDE.U32 R12, R0, UR4, RZ ;  /* 0x00000004000c7c25 */ /* 0x004fc8000f8e00ff */
[----:B------:R-:W-:Y:S01]  /*0e00*/  IMAD R3, R0, UR5, RZ ;  /* 0x0000000500037c24 */ /* 0x000fe2000f8e02ff */
[----:B------:R0:W-:Y:S01]  /*0e10*/  STL.64 [R1], R12 ;  /* 0x0000000c01007387 */ /* 0x0001e20000100a00 */
[----:B------:R-:W-:Y:S02]  /*0e20*/  @!P1 IMAD.MOV.U32 R17, RZ, RZ, R11 ;  /* 0x000000ffff119224 */ /* 0x000fe400078e000b */
[----:B------:R-:W-:Y:S01]  /*0e30*/  IMAD.IADD R0, R13, 0x1, R3 ;  /* 0x000000010d007824 */ /* 0x000fe200078e0203 */
[----:B------:R-:W-:Y:S06]  /*0e40*/  @P0 BRA `(.L_x_11) ;  /* 0x0000000000280947 */ /* 0x000fec0003800000 */
[----:B------:R-:W-:Y:S01]  /*0e50*/  UIMAD.WIDE.U32 UR4, UR40, 0x24924925, URZ ;  /* 0x24924925280478a5 */ /* 0x000fe2000f8e003f */
[----:B------:R-:W-:Y:S01]  /*0e60*/  IADD3 R16, P0, R16, R12, RZ ;  /* 0x0000000c10107210 */ /* 0x000fe20007f1e0ff */
[----:B------:R-:W-:Y:S02]  /*0e70*/  UISETP.GE.U32.AND UP0, UPT, UR40, 0x7, UPT ;  /* 0x000000072800788c */ /* 0x000fe4000bf06070 */
[----:B------:R-:W-:Y:S02]  /*0e80*/  UIADD3 UR4, -UR5, UR40, URZ ;  /* 0x0000002805047290 */ /* 0x000fe4000fffe13f */
[----:B------:R-:W-:Y:S01]  /*0e90*/  IMAD.X R17, R0, 0x1, R17, P0 ;  /* 0x0000000100117824 */ /* 0x000fe200000e0611 */
[----:B------:R-:W-:Y:S01]  /*0ea0*/  UMOV UR39, URZ ;  /* 0x0000003f00277c82 */ /* 0x000fe20008000000 */
[----:B------:R-:W-:-:S04]  /*0eb0*/  ULEA.HI UR4, UR4, UR5, URZ, 0x1f ;  /* 0x0000000504047291 */ /* 0x000fc8000f8ff83f */
[----:B------:R-:W-:-:S04]  /*0ec0*/  USHF.R.U32.HI UR4, URZ, 0x2, UR4 ;  /* 0x000000023f047899 */ /* 0x000fc80008011604 */
[----:B------:R-:W-:Y:S02]  /*0ed0*/  @UP0 ULOP3.LUT UR39, UR4, 0x1, URZ, 0xc0, !UPT ;  /* 0x0000000104270892 */ /* 0x000fe4000f8ec03f */
[----:B------:R-:W-:-:S12]  /*0ee0*/  UIMAD UR38, UR4, -0x7, UR40 ;  /* 0xfffffff9042678a4 */ /* 0x000fd8000f8e0228 */
.L_x_11:
[----:B------:R-:W-:Y:S01]  /*0ef0*/  ISETP.GE.U32.AND P0, PT, R16, UR8, PT ;  /* 0x0000000810007c0c */ /* 0x000fe2000bf06070 */
[----:B------:R-:W-:Y:S01]  /*0f00*/  IMAD.MOV.U32 R22, RZ, RZ, -0x1 ;  /* 0xffffffffff167424 */ /* 0x000fe200078e00ff */
[----:B------:R-:W-:Y:S01]  /*0f10*/  PRMT R3, RZ, 0x7610, R3 ;  /* 0x00007610ff037816 */ /* 0x000fe20000000003 */
[----:B------:R-:W-:Y:S01]  /*0f20*/  IMAD.MOV.U32 R18, RZ, RZ, -0x1 ;  /* 0xffffffffff127424 */ /* 0x000fe200078e00ff */
[----:B------:R-:W-:Y:S01]  /*0f30*/  ISETP.GE.U32.AND.EX P0, PT, R17, UR9, PT, P0 ;  /* 0x0000000911007c0c */ /* 0x000fe2000bf06100 */
[----:B------:R-:W-:-:S12]  /*0f40*/  IMAD.MOV.U32 R19, RZ, RZ, -0x1 ;  /* 0xffffffffff137424 */ /* 0x000fd800078e00ff */
[----:B------:R-:W-:Y:S05]  /*0f50*/  @P0 BRA `(.L_x_12) ;  /* 0x0000000400280947 */ /* 0x000fea0003800000 */
[----:B------:R-:W1:Y:S01]  /*0f60*/  LDC.64 R26, c[0x0][0x628] ;  /* 0x00018a00ff1a7b82 */ /* 0x000e620000000a00 */
[----:B------:R-:W-:Y:S02]  /*0f70*/  IMAD.MOV.U32 R10, RZ, RZ, R16 ;  /* 0x000000ffff0a7224 */ /* 0x000fe400078e0010 */
[----:B------:R-:W-:-:S05]  /*0f80*/  IMAD.MOV.U32 R11, RZ, RZ, R17 ;  /* 0x000000ffff0b7224 */ /* 0x000fca00078e0011 */
[----:B------:R-:W2:Y:S08]  /*0f90*/  LDC R18, c[0x0][0x630] ;  /* 0x00018c00ff127b82 */ /* 0x000eb00000000800 */
[----:B------:R-:W3:Y:S01]  /*0fa0*/  LDC.64 R28, c[0x0][0x620] ;  /* 0x00018800ff1c7b82 */ /* 0x000ee20000000a00 */
[----:B-1----:R-:W-:-:S04]  /*0fb0*/  ISETP.NE.U32.AND P0, PT, R26, RZ, PT ;  /* 0x000000ff1a00720c */ /* 0x002fc80003f05070 */
[----:B------:R-:W-:-:S13]  /*0fc0*/  ISETP.NE.AND.EX P0, PT, R27, RZ, PT, P0 ;  /* 0x000000ff1b00720c */ /* 0x000fda0003f05300 */
[----:B--23--:R-:W-:Y:S05]  /*0fd0*/  @!P0 BRA `(.L_x_13) ;  /* 0x0000000000288947 */ /* 0x00cfea0003800000 */
[----:B------:R-:W1:Y:S02]  /*0fe0*/  LDC R3, c[0x0][0x634] ;  /* 0x00018d00ff037b82 */ /* 0x000e640000000800 */
[----:B-1----:R-:W-:-:S05]  /*0ff0*/  IADD3 R3, P0, R16, R3, RZ ;  /* 0x0000000310037210 */ /* 0x002fca0007f1e0ff */
[----:B------:R-:W-:-:S04]  /*1000*/  IMAD.X R19, RZ, RZ, R17, P0 ;  /* 0x000000ffff137224 */ /* 0x000fc800000e0611 */
[----:B------:R-:W-:-:S04]  /*1010*/  IMAD.WIDE.U32 R10, R19, R26, RZ ;  /* 0x0000001a130a7225 */ /* 0x000fc800078e00ff */
[----:B0-----:R-:W-:-:S04]  /*1020*/  IMAD.WIDE.U32 R12, P0, R3, R27, R10 ;  /* 0x0000001b030c7225 */ /* 0x001fc8000780000a */
[----:B------:R-:W-:-:S04]  /*1030*/  IMAD.WIDE.U32 R10, R3, R26, RZ ;  /* 0x0000001a030a7225 */ /* 0x000fc800078e00ff */
[----:B------:R-:W-:Y:S01]  /*1040*/  IMAD.X R15, RZ, RZ, RZ, P0 ;  /* 0x000000ffff0f7224 */ /* 0x000fe200000e06ff */
[----:B------:R-:W-:Y:S01]  /*1050*/  IADD3 RZ, P0, R11, R12, RZ ;  /* 0x0000000c0bff7210 */ /* 0x000fe20007f1e0ff */
[----:B------:R-:W-:-:S04]  /*1060*/  IMAD.MOV.U32 R14, RZ, RZ, R13 ;  /* 0x000000ffff0e7224 */ /* 0x000fc800078e000d */
[----:B------:R-:W-:-:S08]  /*1070*/  IMAD.WIDE.U32.X R10, R19, R27, R14, P0 ;  /* 0x0000001b130a7225 */ /* 0x000fd000000e040e */
.L_x_13:
[----:B------:R-:W1:Y:S01]  /*1080*/  LDC.64 R32, c[0x0][0x640] ;  /* 0x00019000ff207b82 */ /* 0x000e620000000a00 */
[-CC-:B------:R-:W-:Y:S02]  /*1090*/  SHF.R.U64 R30, R10, R18.reuse, R11.reuse ;  /* 0x000000120a1e7219 */ /* 0x180fe4000000120b */
[----:B------:R-:W-:Y:S02]  /*10a0*/  SHF.R.U32.HI R3, RZ, R18, R11 ;  /* 0x00000012ff037219 */ /* 0x000fe4000001160b */
[----:B0-----:R-:W-:-:S03]  /*10b0*/  IADD3 R13, P0, RZ, -R30, RZ ;  /* 0x8000001eff0d7210 */ /* 0x001fc60007f1e0ff */
[----:B------:R-:W0:Y:S02]  /*10c0*/  LDC R14, c[0x0][0x618] ;  /* 0x00018600ff0e7b82 */ /* 0x000e240000000800 */
[----:B------:R-:W-:Y:S02]  /*10d0*/  IMAD.X R3, RZ, RZ, ~R3, P0 ;  /* 0x000000ffff037224 */ /* 0x000fe400000e0e03 */
[----:B------:R-:W-:-:S04]  /*10e0*/  IMAD.WIDE.U32 R10, R13, R28, R16 ;  /* 0x0000001c0d0a7225 */ /* 0x000fc800078e0010 */
[----:B------:R-:W2:Y:S01]  /*10f0*/  LDC R15, c[0x0][0x608] ;  /* 0x00018200ff0f7b82 */ /* 0x000ea20000000800 */
[----:B------:R-:W-:Y:S02]  /*1100*/  IMAD R12, R3, R28, RZ ;  /* 0x0000001c030c7224 */ /* 0x000fe400078e02ff */
[----:B------:R-:W-:Y:S02]  /*1110*/  IMAD.MOV.U32 R28, RZ, RZ, 0x1 ;  /* 0x00000001ff1c7424 */ /* 0x000fe400078e00ff */
[----:B------:R-:W-:Y:S02]  /*1120*/  IMAD R3, R13, R29, R12 ;  /* 0x0000001d0d037224 */ /* 0x000fe400078e020c */
[----:B------:R-:W-:Y:S01]  /*1130*/  IMAD.MOV.U32 R12, RZ, RZ, -0x1 ;  /* 0xffffffffff0c7424 */ /* 0x000fe200078e00ff */
[----:B------:R-:W3:Y:S01]  /*1140*/  LDC R31, c[0x0][0x658] ;  /* 0x00019600ff1f7b82 */ /* 0x000ee20000000800 */
[----:B------:R-:W-:Y:S01]  /*1150*/  IMAD.IADD R3, R11, 0x1, R3 ;  /* 0x000000010b037824 */ /* 0x000fe200078e0203 */
[----:B-1----:R-:W-:-:S04]  /*1160*/  ISETP.NE.U32.AND P0, PT, R32, RZ, PT ;  /* 0x000000ff2000720c */ /* 0x002fc80003f05070 */
[----:B------:R-:W-:Y:S02]  /*1170*/  ISETP.NE.AND.EX P0, PT, R33, RZ, PT, P0 ;  /* 0x000000ff2100720c */ /* 0x000fe40003f05300 */
[----:B------:R-:W1:Y:S01]  /*1180*/  LDC R24, c[0x0][0x600] ;  /* 0x00018000ff187b82 */ /* 0x000e620000000800 */
[-CC-:B0-----:R-:W-:Y:S02]  /*1190*/  SHF.R.U64 R27, R10, R14.reuse, R3.reuse ;  /* 0x0000000e0a1b7219 */ /* 0x181fe40000001203 */
[----:B------:R-:W-:-:S05]  /*11a0*/  SHF.R.U32.HI R10, RZ, R14, R3 ;  /* 0x0000000eff0a7219 */ /* 0x000fca0000011603 */
[----:B------:R-:W0:Y:S01]  /*11b0*/  LDC R22, c[0x0][0x648] ;  /* 0x00019200ff167b82 */ /* 0x000e220000000800 */
[-CC-:B--2---:R-:W-:Y:S02]  /*11c0*/  SHF.R.U64 R35, R27, R15.reuse, R10.reuse ;  /* 0x0000000f1b237219 */ /* 0x184fe4000000120a */
[----:B------:R-:W-:-:S05]  /*11d0*/  SHF.R.U32.HI R10, RZ, R15, R10 ;  /* 0x0000000fff0a7219 */ /* 0x000fca000001160a */
[----:B------:R-:W2:Y:S01]  /*11e0*/  LDC R26, c[0x0][0x638] ;  /* 0x00018e00ff1a7b82 */ /* 0x000ea20000000800 */
[-CC-:B---3--:R-:W-:Y:S02]  /*11f0*/  SHF.R.U64 R34, R35, R31.reuse, R10.reuse ;  /* 0x0000001f23227219 */ /* 0x188fe4000000120a */
[-C--:B------:R-:W-:Y:S02]  /*1200*/  SHF.L.U32 R3, R12, R31.reuse, RZ ;  /* 0x0000001f0c037219 */ /* 0x080fe400000006ff */
[----:B------:R-:W-:Y:S01]  /*1210*/  SHF.R.U32.HI R11, RZ, R31, R10 ;  /* 0x0000001fff0b7219 */ /* 0x000fe2000001160a */
[----:B------:R-:W-:Y:S01]  /*1220*/  IMAD.MOV.U32 R10, RZ, RZ, R34 ;  /* 0x000000ffff0a7224 */ /* 0x000fe200078e0022 */
[----:B------:R-:W-:Y:S01]  /*1230*/  LOP3.LUT R18, RZ, R3, RZ, 0x33, !PT ;  /* 0x00000003ff127212 */ /* 0x000fe200078e33ff */
[----:B------:R-:W3:Y:S01]  /*1240*/  LDC R29, c[0x0][0x610] ;  /* 0x00018400ff1d7b82 */ /* 0x000ee20000000800 */
[----:B------:R-:W-:Y:S05]  /*1250*/  @!P0 BRA `(.L_x_14) ;  /* 0x0000000000288947 */ /* 0x000fea0003800000 */
[----:B------:R-:W4:Y:S02]  /*1260*/  LDC R3, c[0x0][0x64c] ;  /* 0x00019300ff037b82 */ /* 0x000f240000000800 */
[----:B----4-:R-:W-:-:S05]  /*1270*/  IADD3 R3, P0, R34, R3, RZ ;  /* 0x0000000322037210 */ /* 0x010fca0007f1e0ff */
[----:B------:R-:W-:-:S04]  /*1280*/  IMAD.X R19, RZ, RZ, R11, P0 ;  /* 0x000000ffff137224 */ /* 0x000fc800000e060b */
[----:B------:R-:W-:-:S04]  /*1290*/  IMAD.WIDE.U32 R10, R19, R32, RZ ;  /* 0x00000020130a7225 */ /* 0x000fc800078e00ff */
[----:B------:R-:W-:-:S04]  /*12a0*/  IMAD.WIDE.U32 R12, P0, R3, R33, R10 ;  /* 0x00000021030c7225 */ /* 0x000fc8000780000a */
[----:B------:R-:W-:-:S04]  /*12b0*/  IMAD.WIDE.U32 R10, R3, R32, RZ ;  /* 0x00000020030a7225 */ /* 0x000fc800078e00ff */
[----:B------:R-:W-:Y:S01]  /*12c0*/  IMAD.X R15, RZ, RZ, RZ, P0 ;  /* 0x000000ffff0f7224 */ /* 0x000fe200000e06ff */
[----:B------:R-:W-:Y:S01]  /*12d0*/  IADD3 RZ, P0, R11, R12, RZ ;  /* 0x0000000c0bff7210 */ /* 0x000fe20007f1e0ff */
[----:B------:R-:W-:-:S04]  /*12e0*/  IMAD.MOV.U32 R14, RZ, RZ, R13 ;  /* 0x000000ffff0e7224 */ /* 0x000fc800078e000d */
[----:B------:R-:W-:-:S08]  /*12f0*/  IMAD.WIDE.U32.X R10, R19, R33, R14, P0 ;  /* 0x00000021130a7225 */ /* 0x000fd000000e040e */
.L_x_14:
[----:B0-----:R-:W-:Y:S01]  /*1300*/  SHF.R.U64 R7, R10, R22, R11 ;  /* 0x000000160a077219 */ /* 0x001fe2000000120b */
[----:B-1----:R-:W-:Y:S01]  /*1310*/  VIADD R10, R24, 0xffffffff ;  /* 0xffffffff180a7836 */ /* 0x002fe20000000000 */
[----:B------:R-:W-:Y:S01]  /*1320*/  SHF.L.U32 R3, R28, R31, RZ ;  /* 0x0000001f1c037219 */ /* 0x000fe200000006ff */
[----:B------:R-:W-:Y:S01]  /*1330*/  @P1 IMAD R21, R25, R20, R6 ;  /* 0x0000001419151224 */ /* 0x000fe200078e0206 */
[----:B------:R-:W-:Y:S01]  /*1340*/  LOP3.LUT R18, R35, R18, RZ, 0xc0, !PT ;  /* 0x0000001223127212 */ /* 0x000fe200078ec0ff */
[----:B------:R-:W-:Y:S02]  /*1350*/  IMAD.MOV R11, RZ, RZ, -R7 ;  /* 0x000000ffff0b7224 */ /* 0x000fe400078e0a07 */
[----:B------:R-:W-:Y:S02]  /*1360*/  IMAD.MOV.U32 R6, RZ, RZ, 0x1 ;  /* 0x00000001ff067424 */ /* 0x000fe400078e00ff */
[----:B------:R-:W-:Y:S01]  /*1370*/  IMAD R18, R3, R7, R18 ;  /* 0x0000000703127224 */ /* 0x000fe200078e0212 */
[----:B------:R-:W-:Y:S01]  /*1380*/  LOP3.LUT R7, R27, R10, RZ, 0xc0, !PT ;  /* 0x0000000a1b077212 */ /* 0x000fe200078ec0ff */
[----:B--2---:R-:W-:-:S02]  /*1390*/  IMAD R3, R11, R26, R34 ;  /* 0x0000001a0b037224 */ /* 0x004fc400078e0222 */
[----:B---3--:R-:W-:Y:S02]  /*13a0*/  IMAD R22, R18, R29, R21 ;  /* 0x0000001d12167224 */ /* 0x008fe400078e0215 */
[----:B------:R-:W-:Y:S01]  /*13b0*/  IMAD R7, R3, R24, R7 ;  /* 0x0000001803077224 */ /* 0x000fe200078e0207 */
[----:B------:R-:W-:Y:S01]  /*13c0*/  PRMT R3, R6, 0x7610, R3 ;  /* 0x0000761006037816 */ /* 0x000fe20000000003 */
[----:B------:R-:W-:-:S03]  /*13d0*/  IMAD.MOV.U32 R19, RZ, RZ, R30 ;  /* 0x000000ffff137224 */ /* 0x000fc600078e001e */
[----:B------:R-:W-:Y:S02]  /*13e0*/  SEL R18, R7, R22, !P1 ;  /* 0x0000001607127207 */ /* 0x000fe40004800000 */
[----:B------:R-:W-:-:S07]  /*13f0*/  SEL R22, R22, R7, !P1 ;  /* 0x0000000716167207 */ /* 0x000fce0004800000 */
.L_x_12:
[----:B------:R-:W-:Y:S05]  /*1400*/  @!P2 BRA `(.L_x_15) ;  /* 0x00000000000ca947 */ /* 0x000fea0003800000 */
[----:B------:R-:W-:Y:S01]  /*1410*/  UCGABAR_WAIT ;  /* 0x0000000000007dc7 */ /* 0x000fe20008000000 */
[----:B------:R-:W-:Y:S01]  /*1420*/  CCTL.IVALL ;  /* 0x00000000ff00798f */ /* 0x000fe20002000000 */
[----:B------:R-:W-:Y:S05]  /*1430*/  BRA `(.L_x_16) ;  /* 0x0000000000047947 */ /* 0x000fea0003800000 */
.L_x_15:
[----:B------:R-:W-:Y:S06]  /*1440*/  BAR.SYNC.DEFER_BLOCKING 0x0 ;  /* 0x0000000000007b1d */ /* 0x000fec0000010000 */
.L_x_16:
[----:B------:R-:W-:Y:S05]  /*1450*/  @!P4 BRA `(.L_x_17) ;  /* 0x0000003800f8c947 */ /* 0x000fea0003800000 */
[----:B------:R-:W-:-:S13]  /*1460*/  ISETP.GT.U32.AND P0, PT, R36, 0x1, PT ;  /* 0x000000012400780c */ /* 0x000fda0003f04070 */
[----:B------:R-:W-:Y:S05]  /*1470*/  @P0 EXIT ;  /* 0x000000000000094d */ /* 0x000fea0003800000 */
.L_x_18:
[----:B------:R-:W-:-:S08]  /*1480*/  NOP ;  /* 0x0000000000007918 */ /* 0x000fd00000000000 */
[----:B------:R-:W1:Y:S02]  /*1490*/  USETMAXREG.TRY_ALLOC.CTAPOOL UP0, 0xe8 ;  /* 0x000000e8000079c8 */ /* 0x000e640008000600 */
[----:B-1----:R-:W-:-:S13]  /*14a0*/  PLOP3.LUT P0, PT, PT, PT, UP0, 0x80, 0x0 ;  /* 0x000000000000781c */ /* 0x002fda0003f0f008 */
[----:B------:R-:W-:Y:S05]  /*14b0*/  @!P0 BRA `(.L_x_18) ;  /* 0xfffffffc00f08947 */ /* 0x000fea000383ffff */
[----:B------:R-:W-:-:S13]  /*14c0*/  LOP3.LUT P0, RZ, R3, 0xff, RZ, 0xc0, !PT ;  /* 0x000000ff03ff7812 */ /* 0x000fda000780c0ff */
[----:B------:R-:W-:Y:S05]  /*14d0*/  @!P0 EXIT ;  /* 0x000000000000894d */ /* 0x000fea0003800000 */
[----:B------:R-:W2:Y:S01]  /*14e0*/  LDL.64 R6, [R1] ;  /* 0x0000000001067983 */ /* 0x000ea20000100a00 */
[CC--:B------:R-:W-:Y:S01]  /*14f0*/  LEA.HI R3, R8.reuse, R5.reuse, RZ, 0x2 ;  /* 0x0000000508037211 */ /* 0x0c0fe200078f10ff */
[----:B------:R-:W1:Y:S01]  /*1500*/  S2UR UR4, SR_CgaCtaId ;  /* 0x00000000000479c3 */ /* 0x000e620000008800 */
[----:B------:R-:W-:Y:S01]  /*1510*/  LEA.HI R8, R8, R5, RZ, 0x5 ;  /* 0x0000000508087211 */ /* 0x000fe200078f28ff */
[----:B------:R-:W-:Y:S01]  /*1520*/  UMOV UR41, 0x400 ;  /* 0x0000040000297882 */ /* 0x000fe20000000000 */
[----:B------:R-:W-:Y:S01]  /*1530*/  LOP3.LUT R4, R3, 0xfffffffc, RZ, 0xc0, !PT ;  /* 0xfffffffc03047812 */ /* 0x000fe200078ec0ff */
[----:B------:R-:W-:Y:S01]  /*1540*/  UISETP.LT.AND UP0, UPT, UR40, 0x1, UPT ;  /* 0x000000012800788c */ /* 0x000fe2000bf01270 */
[--C-:B------:R-:W-:Y:S01]  /*1550*/  SHF.R.S32.HI R60, RZ, 0x2, R3.reuse ;  /* 0x00000002ff3c7819 */ /* 0x100fe20000011403 */
[----:B------:R-:W-:Y:S01]  /*1560*/  UIADD3 UR5, UR43, -0x1, URZ ;  /* 0xffffffff2b057890 */ /* 0x000fe2000fffe03f */
[----:B------:R-:W-:Y:S01]  /*1570*/  SHF.R.S32.HI R3, RZ, 0x1f, R3 ;  /* 0x0000001fff037819 */ /* 0x000fe20000011403 */
[----:B------:R-:W3:Y:S01]  /*1580*/  LDC R66, c[0x0][0x658] ;  /* 0x00019600ff427b82 */ /* 0x000ee20000000800 */
[----:B------:R-:W-:Y:S01]  /*1590*/  USEL UR42, UR40, 0x1, UP0 ;  /* 0x00000001282a7887 */ /* 0x000fe20008000000 */
[----:B------:R-:W-:Y:S01]  /*15a0*/  IMAD.IADD R4, R5, 0x1, -R4 ;  /* 0x0000000105047824 */ /* 0x000fe200078e0a04 */
[----:B------:R-:W-:Y:S01]  /*15b0*/  LEA.HI R3, R3, R60, RZ, 0x3 ;  /* 0x0000003c03037211 */ /* 0x000fe200078f18ff */
[----:B------:R-:W-:Y:S01]  /*15c0*/  UISETP.NE.AND UP0, UPT, UR5, URZ, UPT ;  /* 0x0000003f0500728c */ /* 0x000fe2000bf05270 */
[----:B------:R-:W-:Y:S01]  /*15d0*/  IMAD.MOV.U32 R5, RZ, RZ, 0x1 ;  /* 0x00000001ff057424 */ /* 0x000fe200078e00ff */
[----:B------:R-:W-:Y:S01]  /*15e0*/  ULDC UR8, c[0x0][0x284] ;  /* 0x0000a10000087ab9 */ /* 0x000fe20000000800 */
[----:B------:R-:W-:Y:S01]  /*15f0*/  LOP3.LUT R3, R3, 0xfffffff8, RZ, 0xc0, !PT ;  /* 0xfffffff803037812 */ /* 0x000fe200078ec0ff */
[----:B------:R-:W4:Y:S01]  /*1600*/  LDC.64 R64, c[0x0][0x5c8] ;  /* 0x00017200ff407b82 */ /* 0x000f220000000a00 */
[----:B------:R-:W-:Y:S01]  /*1610*/  USEL UR7, URZ, 0x1, UP0 ;  /* 0x000000013f077887 */ /* 0x000fe20008000000 */
[----:B------:R-:W-:Y:S01]  /*1620*/  IMAD.SHL.U32 R62, R4, 0x2, RZ ;  /* 0x00000002043e7824 */ /* 0x000fe200078e00ff */
[----:B------:R-:W-:Y:S01]  /*1630*/  LOP3.LUT R74, R23, 0x1, RZ, 0xfc, !PT ;  /* 0x00000001174a7812 */ /* 0x000fe200078efcff */
[----:B------:R-:W-:Y:S01]  /*1640*/  IMAD.IADD R60, R60, 0x1, -R3 ;  /* 0x000000013c3c7824 */ /* 0x000fe200078e0a03 */
[----:B------:R-:W-:Y:S01]  /*1650*/  SHF.R.S32.HI R3, RZ, 0x5, R8 ;  /* 0x00000005ff037819 */ /* 0x000fe20000011408 */
[----:B------:R-:W-:Y:S01]  /*1660*/  USHF.L.U32 UR47, UR40, 0x1, URZ ;  /* 0x00000001282f7899 */ /* 0x000fe2000800063f */
[----:B------:R-:W-:Y:S01]  /*1670*/  IMAD.U32 R75, RZ, RZ, UR7 ;  /* 0x00000007ff4b7e24 */ /* 0x000fe2000f8e00ff */
[----:B------:R-:W0:Y:S01]  /*1680*/  LDC R67, c[0x0][0x288] ;  /* 0x0000a200ff437b82 */ /* 0x000e220000000800 */
[--C-:B------:R-:W-:Y:S01]  /*1690*/  SHF.R.S32.HI R61, RZ, 0x1f, R60.reuse ;  /* 0x0000001fff3d7819 */ /* 0x100fe2000001143c */
[----:B-1----:R-:W-:Y:S01]  /*16a0*/  ULEA UR41, UR4, UR41, 0x18 ;  /* 0x0000002904297291 */ /* 0x002fe2000f8ec03f */
[C---:B------:R-:W-:Y:S01]  /*16b0*/  IMAD R71, R3.reuse, -0x10, -R60 ;  /* 0xfffffff003477824 */ /* 0x040fe200078e0a3c */
[----:B------:R-:W-:Y:S01]  /*16c0*/  USHF.L.U32 UR4, UR5, 0x3, URZ ;  /* 0x0000000305047899 */ /* 0x000fe2000800063f */
[----:B------:R-:W-:Y:S01]  /*16d0*/  SHF.R.S32.HI R63, RZ, 0x1f, R62 ;  /* 0x0000001fff3f7819 */ /* 0x000fe2000001143e */
[----:B------:R-:W-:Y:S01]  /*16e0*/  IMAD.WIDE R60, R3, 0x10, R60 ;  /* 0x00000010033c7825 */ /* 0x000fe200078e023c */
[----:B------:R-:W-:Y:S01]  /*16f0*/  UIADD3 UR5, UR41, 0x180, URZ ;  /* 0x0000018029057890 */ /* 0x000fe2000fffe03f */
[----:B------:R-:W1:Y:S01]  /*1700*/  LDC R69, c[0x0][0x600] ;  /* 0x00018000ff457b82 */ /* 0x000e620000000800 */
[----:B------:R-:W-:Y:S01]  /*1710*/  UIADD3 UR6, UR41, 0x1c180, URZ ;  /* 0x0001c18029067890 */ /* 0x000fe2000fffe03f */
[----:B------:R-:W-:Y:S01]  /*1720*/  IMAD.MOV.U32 R3, RZ, RZ, -0x1 ;  /* 0xffffffffff037424 */ /* 0x000fe200078e00ff */
[----:B------:R-:W-:Y:S01]  /*1730*/  USHF.R.U32.HI UR5, URZ, 0x4, UR5 ;  /* 0x000000043f057899 */ /* 0x000fe20008011605 */
[----:B------:R-:W-:Y:S01]  /*1740*/  VIADD R71, R71, UR8 ;  /* 0x0000000847477c36 */ /* 0x000fe20008000000 */
[----:B------:R-:W-:-:S02]  /*1750*/  USHF.R.U32.HI UR6, URZ, 0x4, UR6 ;  /* 0x000000043f067899 */ /* 0x000fc40008011606 */
[-C--:B---3--:R-:W-:Y:S01]  /*1760*/  SHF.L.U32 R3, R3, R66.reuse, RZ ;  /* 0x0000004203037219 */ /* 0x088fe200000006ff */
[----:B------:R-:W-:Y:S01]  /*1770*/  UIADD3 UR48, UR41, 0x80, URZ ;  /* 0x0000008029307890 */ /* 0x000fe2000fffe03f */
[C---:B----4-:R-:W-:Y:S01]  /*1780*/  SHF.L.U64.HI R65, R64.reuse, 0x3, R65 ;  /* 0x0000000340417819 */ /* 0x050fe20000010241 */
[----:B------:R-:W-:Y:S01]  /*1790*/  ULOP3.LUT UR4, UR4, 0x8, URZ, 0xc0, !UPT ;  /* 0x0000000804047892 */ /* 0x000fe2000f8ec03f */
[----:B------:R-:W-:Y:S01]  /*17a0*/  SHF.L.U32 R66, R5, R66, RZ ;  /* 0x0000004205427219 */ /* 0x000fe200000006ff */
[----:B------:R-:W-:Y:S01]  /*17b0*/  ULOP3.LUT UR5, UR5, 0x3fff, URZ, 0xc0, !UPT ;  /* 0x00003fff05057892 */ /* 0x000fe2000f8ec03f */
[----:B------:R-:W-:Y:S01]  /*17c0*/  IMAD.SHL.U32 R64, R64, 0x8, RZ ;  /* 0x0000000840407824 */ /* 0x000fe200078e00ff */
[----:B------:R-:W-:Y:S01]  /*17d0*/  ULOP3.LUT UR6, UR6, 0x3fff, URZ, 0xc0, !UPT ;  /* 0x00003fff06067892 */ /* 0x000fe2000f8ec03f */
[----:B------:R-:W-:Y:S01]  /*17e0*/  LOP3.LUT R70, RZ, R3, RZ, 0x33, !PT ;  /* 0x00000003ff467212 */ /* 0x000fe200078e33ff */
[----:B0-----:R-:W-:Y:S01]  /*17f0*/  IMAD R67, R4, -0x2, R67 ;  /* 0xfffffffe04437824 */ /* 0x001fe200078e0243 */
[----:B------:R-:W-:-:S02]  /*1800*/  UIADD3 UR42, -UR42, UR40, URZ ;  /* 0x000000282a2a7290 */ /* 0x000fc4000fffe13f */
[----:B------:R-:W-:Y:S02]  /*1810*/  ULEA UR43, UR43, UR48, 0x3 ;  /* 0x000000302b2b7291 */ /* 0x000fe4000f8e183f */
[----:B------:R-:W-:Y:S02]  /*1820*/  ULOP3.LUT UR49, UR4, 0x8, URZ, 0x3c, !UPT ;  /* 0x0000000804317892 */ /* 0x000fe4000f8e3c3f */
[----:B------:R-:W-:Y:S01]  /*1830*/  ULOP3.LUT UR44, UR4, 0x18, URZ, 0x3c, !UPT ;  /* 0x00000018042c7892 */ /* 0x000fe2000f8e3c3f */
[----:B-1----:R-:W-:Y:S01]  /*1840*/  VIADD R69, R69, 0xffffffff ;  /* 0xffffffff45457836 */ /* 0x002fe20000000000 */
[----:B------:R-:W-:Y:S02]  /*1850*/  ULOP3.LUT UR45, UR5, 0x10000, URZ, 0xfc, !UPT ;  /* 0x00010000052d7892 */ /* 0x000fe4000f8efc3f */
[----:B------:R-:W-:Y:S01]  /*1860*/  ULOP3.LUT UR46, UR6, 0x10000, URZ, 0xfc, !UPT ;  /* 0x00010000062e7892 */ /* 0x000fe2000f8efc3f */
[----:B--2---:R-:W-:-:S11]  /*1870*/  SHF.L.U64.HI R68, R6, 0x1, R0 ;  /* 0x0000000106447819 */ /* 0x004fd60000010200 */
.L_x_104:
[----:B------:R-:W-:-:S04]  /*1880*/  SHF.L.U32 R0, R75, 0x1f, RZ ;  /* 0x0000001f4b007819 */ /* 0x000fc800000006ff */
[----:B------:R-:W0:Y:S02]  /*1890*/  SYNCS.PHASECHK.TRANS64.TRYWAIT P0, [UR43+-0x8], R0 ;  /* 0xfffff800ff0075a7 */ /* 0x000e24000800016b */
[----:B01-345:R-:W-:Y:S05]  /*18a0*/  @!P0 BRA `(.L_x_19) ;  /* 0x0000004800c88947 */ /* 0x03bfea0003800000 */
.L_x_129:
[----:B------:R-:W-:Y:S02]  /*18b0*/  ULDC UR4, c[0x0][0x28c] ;  /* 0x0000a30000047ab9 */ /* 0x000fe40000000800 */
[----:B------:R-:W-:-:S13]  /*18c0*/  ISETP.LT.AND P0, PT, RZ, UR4, PT ;  /* 0x00000004ff007c0c */ /* 0x000fda000bf01270 */
[----:B------:R-:W-:Y:S05]  /*18d0*/  @P0 BRA `(.L_x_20) ;  /* 0x0000000000400947 */ /* 0x000fea0003800000 */
[----:B0-----:R-:W-:Y:S01]  /*18e0*/  MOV R0, 0x0 ;  /* 0x0000000000007802 */ /* 0x001fe20000000f00 */
[----:B------:R-:W-:Y:S01]  /*18f0*/  ULDC.64 UR4, c[0x4][0x68] ;  /* 0x01001a0000047ab9 */ /* 0x000fe20000000a00 */
[----:B------:R-:W-:Y:S01]  /*1900*/  ULDC.64 UR6, c[0x4][0x8] ;  /* 0x0100020000067ab9 */ /* 0x000fe20000000a00 */
[----:B------:R-:W-:Y:S01]  /*1910*/  IMAD.U32 R4, RZ, RZ, UR4 ;  /* 0x00000004ff047e24 */ /* 0x000fe2000f8e00ff */
[----:B------:R0:W1:Y:S01]  /*1920*/  LDC.64 R14, c[0x4][R0] ;  /* 0x01000000000e7b82 */ /* 0x0000620000000a00 */
[----:B------:R-:W-:Y:S01]  /*1930*/  IMAD.U32 R5, RZ, RZ, UR5 ;  /* 0x00000005ff057e24 */ /* 0x000fe2000f8e00ff */
[----:B------:R-:W-:Y:S01]  /*1940*/  ULDC.64 UR4, c[0x4][0x70] ;  /* 0x01001c0000047ab9 */ /* 0x000fe20000000a00 */
[----:B------:R-:W-:Y:S02]  /*1950*/  IMAD.U32 R10, RZ, RZ, UR6 ;  /* 0x00000006ff0a7e24 */ /* 0x000fe4000f8e00ff */
[----:B------:R-:W-:Y:S02]  /*1960*/  IMAD.U32 R6, RZ, RZ, UR4 ;  /* 0x00000004ff067e24 */ /* 0x000fe4000f8e00ff */
[----:B------:R-:W-:-:S02]  /*1970*/  IMAD.U32 R7, RZ, RZ, UR5 ;  /* 0x00000005ff077e24 */ /* 0x000fc4000f8e00ff */
[----:B------:R-:W-:Y:S02]  /*1980*/  IMAD.U32 R11, RZ, RZ, UR7 ;  /* 0x00000007ff0b7e24 */ /* 0x000fe4000f8e00ff */
[----:B------:R-:W-:Y:S02]  /*1990*/  IMAD.MOV.U32 R8, RZ, RZ, 0x1e1 ;  /* 0x000001e1ff087424 */ /* 0x000fe400078e00ff */
[----:B------:R-:W-:Y:S02]  /*19a0*/  IMAD.MOV.U32 R12, RZ, RZ, 0x1 ;  /* 0x00000001ff0c7424 */ /* 0x000fe400078e00ff */
[----:B0-----:R-:W-:-:S07]  /*19b0*/  IMAD.MOV.U32 R13, RZ, RZ, RZ ;  /* 0x000000ffff0d7224 */ /* 0x001fce00078e00ff */
[----:B------:R-:W-:-:S07]  /*19c0*/  LEPC R20, `(.L_x_20) ;  /* 0x000000001014794e */ /* 0x000fce0000000000 */
[----:B-1---5:R-:W-:Y:S05]  /*19d0*/  CALL.ABS.NOINC R14 ;  /* 0x000000000e007343 */ /* 0x022fea0003c00000 */
.L_x_20:
[----:B------:R-:W-:-:S13]  /*19e0*/  ISETP.NE.AND P0, PT, R74, 0x3, PT ;  /* 0x000000034a00780c */ /* 0x000fda0003f05270 */
[----:B------:R-:W-:Y:S05]  /*19f0*/  @!P0 BRA `(.L_x_21) ;  /* 0x0000000000048947 */ /* 0x000fea0003800000 */
[----:B------:R-:W-:Y:S01]  /*1a00*/  BPT.TRAP 0x1 ;  /* 0x000000040000795c */ /* 0x000fe20000300000 */
.L_x_21:
[----:B0-----:R-:W-:Y:S02]  /*1a10*/  IMAD.U32 R3, RZ, RZ, UR38 ;  /* 0x00000026ff037e24 */ /* 0x001fe4000f8e00ff */
[----:B------:R-:W-:-:S03]  /*1a20*/  IMAD.U32 R0, RZ, RZ, UR39 ;  /* 0x00000027ff007e24 */ /* 0x000fc6000f8e00ff */
[----:B------:R-:W-:Y:S02]  /*1a30*/  LEA R3, R3, UR41, 0x3 ;  /* 0x0000002903037c11 */ /* 0x000fe4000f8e18ff */
[----:B------:R-:W-:-:S04]  /*1a40*/  SHF.L.U32 R0, R0, 0x1f, RZ ;  /* 0x0000001f00007819 */ /* 0x000fc800000006ff */
[----:B------:R0:W1:Y:S01]  /*1a50*/  SYNCS.PHASECHK.TRANS64.TRYWAIT P1, [R3+URZ], R0 ;  /* 0x00000000030075a7 */ /* 0x000062000802017f */
[----:B------:R-:W-:Y:S05]  /*1a60*/  @!P0 BRA `(.L_x_22) ;  /* 0x0000000000048947 */ /* 0x000fea0003800000 */
[----:B------:R-:W-:Y:S01]  /*1a70*/  BPT.TRAP 0x1 ;  /* 0x000000040000795c */ /* 0x000fe20000300000 */
.L_x_22:
[----:B-1----:R-:W-:Y:S05]  /*1a80*/  @P1 BRA `(.L_x_23) ;  /* 0x0000000000081947 */ /* 0x002fea0003800000 */
[----:B------:R-:W1:Y:S02]  /*1a90*/  SYNCS.PHASECHK.TRANS64.TRYWAIT P1, [R3+URZ], R0 ;  /* 0x00000000030075a7 */ /* 0x000e64000802017f */
[----:B-1----:R-:W-:Y:S05]  /*1aa0*/  @!P1 BRA `(.L_x_24) ;  /* 0x0000004800609947 */ /* 0x002fea0003800000 */
.L_x_23:
[----:B------:R-:W-:Y:S05]  /*1ab0*/  WARPSYNC.ALL ;  /* 0x0000000000007948 */ /* 0x000fea0003800000 */
[----:B------:R-:W-:Y:S01]  /*1ac0*/  ULEA UR8, UR38, UR45, 0xa ;  /* 0x0000002d26087291 */ /* 0x000fe2000f8e503f */
[----:B------:R-:W-:Y:S01]  /*1ad0*/  WARPGROUP.ARRIVE ;  /* 0x00000000000079c5 */ /* 0x000fe20000000000 */
[----:B------:R-:W-:Y:S01]  /*1ae0*/  ULEA UR9, UR38, UR46, 0xa ;  /* 0x0000002e26097291 */ /* 0x000fe2000f8e503f */
[----:B01----:R-:W-:Y:S01]  /*1af0*/  IMAD.U32 R0, RZ, RZ, UR42 ;  /* 0x0000002aff007e24 */ /* 0x003fe2000f8e00ff */
[----:B------:R-:W-:Y:S01]  /*1b00*/  UMOV UR5, 0x40000040 ;  /* 0x4000004000057882 */ /* 0x000fe20000000000 */
[----:B------:R-:W-:-:S02]  /*1b10*/  UMOV UR7, 0x40000040 ;  /* 0x4000004000077882 */ /* 0x000fc40000000000 */
[----:B------:R-:W-:Y:S01]  /*1b20*/  UMOV UR4, UR8 ;  /* 0x0000000800047c82 */ /* 0x000fe20008000000 */
[----:B------:R-:W-:Y:S01]  /*1b30*/  ISETP.GE.AND P1, PT, R0, 0x1, PT ;  /* 0x000000010000780c */ /* 0x000fe20003f26270 */
[----:B------:R-:W-:Y:S02]  /*1b40*/  UMOV UR6, UR9 ;  /* 0x0000000900067c82 */ /* 0x000fe40008000000 */
[----:B------:R-:W-:Y:S01]  /*1b50*/  HGMMA.64x64x16.F32.BF16 R24, gdesc[UR4], RZ, !UPT, gsb0 ;  /* 0x00e00000041879f0 */ /* 0x000fe2000c0018ff */
[----:B------:R-:W-:Y:S02]  /*1b60*/  UIADD3 UR4, UR8, 0x2, URZ ;  /* 0x0000000208047890 */ /* 0x000fe4000fffe03f */
[----:B------:R-:W-:Y:S01]  /*1b70*/  UIADD3 UR6, UR9, 0x2, URZ ;  /* 0x0000000209067890 */ /* 0x000fe2000fffe03f */
[----:B------:R-:W-:Y:S01]  /*1b80*/  UMOV UR5, 0x40000040 ;  /* 0x4000004000057882 */ /* 0x000fe20000000000 */
[----:B------:R-:W-:Y:S01]  /*1b90*/  UMOV UR7, 0x40000040 ;  /* 0x4000004000077882 */ /* 0x000fe20000000000 */
[----:B------:R-:W-:-:S02]  /*1ba0*/  WARPGROUP.DEPBAR.LE gsb0, 0x0 ;  /* 0x00008000000079c5 */ /* 0x000fc40000010000 */
[----:B------:R-:W-:-:S06]  /*1bb0*/  WARPGROUP.ARRIVE ;  /* 0x00000000000079c5 */ /* 0x000fcc0000000000 */
[----:B------:R-:W-:Y:S01]  /*1bc0*/  HGMMA.64x64x16.F32.BF16 R24, gdesc[UR4], R24, gsb0 ;  /* 0x00e00000041879f0 */ /* 0x000fe20008001818 */
[----:B------:R-:W-:Y:S02]  /*1bd0*/  UIADD3 UR4, UR8, 0x4, URZ ;  /* 0x0000000408047890 */ /* 0x000fe4000fffe03f */
[----:B------:R-:W-:Y:S01]  /*1be0*/  UIADD3 UR6, UR9, 0x4, URZ ;  /* 0x0000000409067890 */ /* 0x000fe2000fffe03f */
[----:B------:R-:W-:Y:S01]  /*1bf0*/  UMOV UR5, 0x40000040 ;  /* 0x4000004000057882 */ /* 0x000fe20000000000 */
[----:B------:R-:W-:Y:S01]  /*1c00*/  UMOV UR7, 0x40000040 ;  /* 0x4000004000077882 */ /* 0x000fe20000000000 */
[----:B------:R-:W-:Y:S02]  /*1c10*/  WARPGROUP.DEPBAR.LE gsb0, 0x0 ;  /* 0x00008000000079c5 */ /* 0x000fe40000010000 */
        /* <DEDUP_REMOVED lines=36> */
[----:B------:R-:W-:Y:S03]  /*1e60*/  HGMMA.64x64x16.F32.BF16 R24, gdesc[UR4], R24, gsb0 ;  /* 0x00e00000041879f0 */ /* 0x000fe60008001818 */
[----:B------:R-:W-:Y:S02]  /*1e70*/  WARPGROUP.DEPBAR.LE gsb0, 0x0 ;  /* 0x00008000000079c5 */ /* 0x000fe40000010000 */
[----:B------:R-:W-:Y:S05]  /*1e80*/  @!P1 BRA `(.L_x_25) ;  /* 0x0000000400849947 */ /* 0x000fea0003800000 */
[----:B------:R-:W-:Y:S01]  /*1e90*/  UIADD3 UR8, UR38, 0x1, URZ ;  /* 0x0000000126087890 */ /* 0x000fe2000fffe03f */
[----:B------:R-:W-:Y:S02]  /*1ea0*/  IMAD.U32 R0, RZ, RZ, UR42 ;  /* 0x0000002aff007e24 */ /* 0x000fe4000f8e00ff */
[----:B------:R-:W-:Y:S01]  /*1eb0*/  IMAD.U32 R3, RZ, RZ, UR38 ;  /* 0x00000026ff037e24 */ /* 0x000fe2000f8e00ff */
[----:B------:R-:W-:-:S04]  /*1ec0*/  UISETP.NE.AND UP0, UPT, UR8, 0x7, UPT ;  /* 0x000000070800788c */ /* 0x000fc8000bf05270 */
[----:B------:R-:W-:Y:S02]  /*1ed0*/  USEL UR4, URZ, 0x1, UP0 ;  /* 0x000000013f047887 */ /* 0x000fe40008000000 */
[----:B------:R-:W-:Y:S02]  /*1ee0*/  USEL UR8, UR8, URZ, UP0 ;  /* 0x0000003f08087287 */ /* 0x000fe40008000000 */
[----:B------:R-:W-:-:S06]  /*1ef0*/  ULOP3.LUT UR4, UR39, UR4, URZ, 0x3c, !UPT ;  /* 0x0000000427047292 */ /* 0x000fcc000f8e3c3f */
[----:B------:R-:W-:-:S07]  /*1f00*/  IMAD.U32 R6, RZ, RZ, UR4 ;  /* 0x00000004ff067e24 */ /* 0x000fce000f8e00ff */
.L_x_32:
[----:B------:R-:W-:Y:S05]  /*1f10*/  @!P0 BRA `(.L_x_26) ;  /* 0x0000000000048947 */ /* 0x000fea0003800000 */
[----:B------:R-:W-:Y:S01]  /*1f20*/  BPT.TRAP 0x1 ;  /* 0x000000040000795c */ /* 0x000fe20000300000 */
.L_x_26:
[----:B------:R-:W-:Y:S01]  /*1f30*/  ULEA UR4, UR8, UR41, 0x3 ;  /* 0x0000002908047291 */ /* 0x000fe2000f8e183f */
[----:B------:R-:W-:-:S08]  /*1f40*/  SHF.L.U32 R4, R6, 0x1f, RZ ;  /* 0x0000001f06047819 */ /* 0x000fd000000006ff */
[----:B------:R0:W1:Y:S01]  /*1f50*/  SYNCS.PHASECHK.TRANS64.TRYWAIT P1, [UR4], R4 ;  /* 0x00000004ff0075a7 */ /* 0x0000620008020144 */
[----:B------:R-:W-:Y:S05]  /*1f60*/  @!P0 BRA `(.L_x_27) ;  /* 0x0000000000048947 */ /* 0x000fea0003800000 */
[----:B------:R-:W-:Y:S01]  /*1f70*/  BPT.TRAP 0x1 ;  /* 0x000000040000795c */ /* 0x000fe20000300000 */
.L_x_27:
[----:B-1----:R-:W-:Y:S05]  /*1f80*/  @P1 BRA `(.L_x_28) ;  /* 0x0000000000081947 */ /* 0x002fea0003800000 */
[----:B------:R-:W1:Y:S02]  /*1f90*/  SYNCS.PHASECHK.TRANS64.TRYWAIT P1, [UR4], R4 ;  /* 0x00000004ff0075a7 */ /* 0x000e640008020144 */
[----:B-1----:R-:W-:Y:S05]  /*1fa0*/  @!P1 BRA `(.L_x_29) ;  /* 0x0000004400349947 */ /* 0x002fea0003800000 */
.L_x_28:
[----:B------:R-:W-:Y:S01]  /*1fb0*/  ULEA UR9, UR8, UR45, 0xa ;  /* 0x0000002d08097291 */ /* 0x000fe2000f8e503f */
[----:B------:R-:W-:Y:S01]  /*1fc0*/  WARPGROUP.ARRIVE ;  /* 0x00000000000079c5 */ /* 0x000fe20000000000 */
[----:B------:R-:W-:Y:S01]  /*1fd0*/  ULEA UR10, UR8, UR46, 0xa ;  /* 0x0000002e080a7291 */ /* 0x000fe2000f8e503f */
[----:B------:R-:W-:Y:S01]  /*1fe0*/  UMOV UR5, 0x40000040 ;  /* 0x4000004000057882 */ /* 0x000fe20000000000 */
[----:B------:R-:W-:-:S03]  /*1ff0*/  UMOV UR7, 0x40000040 ;  /* 0x4000004000077882 */ /* 0x000fc60000000000 */
[----:B------:R-:W-:Y:S02]  /*2000*/  UMOV UR4, UR9 ;  /* 0x0000000900047c82 */ /* 0x000fe40008000000 */
[----:B------:R-:W-:Y:S02]  /*2010*/  UMOV UR6, UR10 ;  /* 0x0000000a00067c82 */ /* 0x000fe40008000000 */
[----:B------:R-:W-:Y:S01]  /*2020*/  HGMMA.64x64x16.F32.BF16 R24, gdesc[UR4], R24, gsb0 ;  /* 0x00e00000041879f0 */ /* 0x000fe20008001818 */
        /* <DEDUP_REMOVED lines=51> */
[----:B------:R-:W-:Y:S01]  /*2360*/  BPT.TRAP 0x1 ;  /* 0x000000040000795c */ /* 0x000fe20000300000 */
.L_x_30:
[----:B------:R-:W-:-:S13]  /*2370*/  ISETP.NE.AND P1, PT, R57, RZ, PT ;  /* 0x000000ff3900720c */ /* 0x000fda0003f25270 */
[----:B01----:R-:W-:-:S05]  /*2380*/  @P1 LEA R4, R3, UR41, 0x3 ;  /* 0x0000002903041c11 */ /* 0x003fca000f8e18ff */
[----:B------:R-:W-:-:S05]  /*2390*/  @P1 VIADD R5, R4, 0x38 ;  /* 0x0000003804051836 */ /* 0x000fca0000000000 */
[----:B------:R-:W-:-:S04]  /*23a0*/  @P1 PRMT R5, R56, 0x654, R5 ;  /* 0x0000065438051816 */ /* 0x000fc80000000005 */
[----:B------:R0:W-:Y:S01]  /*23b0*/  @P1 SYNCS.ARRIVE.TRANS64.RED.A1T0 RZ, [R5+URZ], RZ ;  /* 0x000000ff05ff19a7 */ /* 0x0001e2000810043f */
[----:B------:R-:W-:-:S13]  /*23c0*/  ISETP.GT.U32.AND P1, PT, R23, 0x1, PT ;  /* 0x000000011700780c */ /* 0x000fda0003f24070 */
[----:B0-----:R-:W-:Y:S05]  /*23d0*/  @P1 BRA `(.L_x_31) ;  /* 0x0000000000041947 */ /* 0x001fea0003800000 */
[----:B------:R-:W-:Y:S01]  /*23e0*/  BPT.TRAP 0x1 ;  /* 0x000000040000795c */ /* 0x000fe20000300000 */
.L_x_31:
[----:B------:R-:W-:Y:S01]  /*23f0*/  UIADD3 UR8, UR8, 0x1, URZ ;  /* 0x0000000108087890 */ /* 0x000fe2000fffe03f */
[C---:B------:R-:W-:Y:S01]  /*2400*/  ISETP.GT.AND P2, PT, R0.reuse, 0x1, PT ;  /* 0x000000010000780c */ /* 0x040fe20003f44270 */
[----:B------:R-:W-:Y:S02]  /*2410*/  VIADD R3, R3, 0x1 ;  /* 0x0000000103037836 */ /* 0x000fe40000000000 */
[----:B------:R-:W-:Y:S01]  /*2420*/  UISETP.NE.AND UP0, UPT, UR8, 0x7, UPT ;  /* 0x000000070800788c */ /* 0x000fe2000bf05270 */
[----:B------:R-:W-:Y:S02]  /*2430*/  VIADD R0, R0, 0xffffffff ;  /* 0xffffffff00007836 */ /* 0x000fe40000000000 */
[C---:B------:R-:W-:Y:S01]  /*2440*/  ISETP.NE.AND P1, PT, R3.reuse, 0x7, PT ;  /* 0x000000070300780c */ /* 0x040fe20003f25270 */
[----:B------:R-:W-:Y:S02]  /*2450*/  USEL UR4, URZ, 0x1, UP0 ;  /* 0x000000013f047887 */ /* 0x000fe40008000000 */
[----:B------:R-:W-:Y:S01]  /*2460*/  USEL UR8, UR8, URZ, UP0 ;  /* 0x0000003f08087287 */ /* 0x000fe20008000000 */
[----:B------:R-:W-:-:S03]  /*2470*/  SEL R3, R3, RZ, P1 ;  /* 0x000000ff03037207 */ /* 0x000fc60000800000 */
[----:B------:R-:W-:Y:S01]  /*2480*/  LOP3.LUT R6, R6, UR4, RZ, 0x3c, !PT ;  /* 0x0000000406067c12 */ /* 0x000fe2000f8e3cff */
[----:B------:R-:W-:Y:S07]  /*2490*/  @P2 BRA `(.L_x_32) ;  /* 0xfffffff8009c2947 */ /* 0x000fee000383ffff */
.L_x_25:
[----:B------:R-:W0:Y:S01]  /*24a0*/  LDC R0, c[0x0][0x28c] ;  /* 0x0000a300ff007b82 */ /* 0x000e220000000800 */
[----:B------:R-:W-:-:S04]  /*24b0*/  IMAD.U32 R3, RZ, RZ, UR49 ;  /* 0x00000031ff037e24 */ /* 0x000fc8000f8e00ff */
[----:B------:R1:W-:Y:S01]  /*24c0*/  SYNCS.ARRIVE.TRANS64.A1T0 RZ, [R3+UR48], RZ ;  /* 0x000000ff03ff79a7 */ /* 0x0003e20008100030 */
[----:B0-----:R-:W-:-:S13]  /*24d0*/  ISETP.GE.AND P1, PT, R0, 0x1, PT ;  /* 0x000000010000780c */ /* 0x001fda0003f26270 */
[----:B-1----:R-:W-:Y:S05]  /*24e0*/  @!P1 BRA `(.L_x_33) ;  /* 0x0000000000509947 */ /* 0x002fea0003800000 */
[----:B------:R-:W-:Y:S05]  /*24f0*/  @!P0 BRA `(.L_x_34) ;  /* 0x0000000000048947 */ /* 0x000fea0003800000 */
[----:B------:R-:W-:Y:S01]  /*2500*/  BPT.TRAP 0x1 ;  /* 0x000000040000795c */ /* 0x000fe20000300000 */
.L_x_34:
[----:B------:R-:W-:Y:S01]  /*2510*/  ISETP.NE.AND P0, PT, R57, RZ, PT ;  /* 0x000000ff3900720c */ /* 0x000fe20003f05270 */
[----:B------:R-:W-:Y:S01]  /*2520*/  BSSY B0, `(.L_x_35) ;  /* 0x000000e000007945 */ /* 0x000fe20003800000 */
[----:B------:R-:W-:-:S11]  /*2530*/  ISETP.GT.U32.AND P1, PT, R23, 0x1, PT ;  /* 0x000000011700780c */ /* 0x000fd60003f24070 */
[----:B------:R-:W-:Y:S05]  /*2540*/  @!P0 BRA `(.L_x_36) ;  /* 0x00000000002c8947 */ /* 0x000fea0003800000 */
[----:B------:R-:W-:-:S04]  /*2550*/  UIADD3 UR6, UR38, UR42, URZ ;  /* 0x0000002a26067290 */ /* 0x000fc8000fffe03f */
[----:B------:R-:W-:-:S04]  /*2560*/  UIMAD.WIDE.U32 UR4, UR6, 0x24924925, URZ ;  /* 0x24924925060478a5 */ /* 0x000fc8000f8e003f */
[----:B------:R-:W-:-:S04]  /*2570*/  UIADD3 UR4, UR6, -UR5, URZ ;  /* 0x8000000506047290 */ /* 0x000fc8000fffe03f */
[----:B------:R-:W-:-:S04]  /*2580*/  ULEA.HI UR4, UR4, UR5, URZ, 0x1f ;  /* 0x0000000504047291 */ /* 0x000fc8000f8ff83f */
[----:B------:R-:W-:-:S04]  /*2590*/  USHF.R.U32.HI UR4, URZ, 0x2, UR4 ;  /* 0x000000023f047899 */ /* 0x000fc80008011604 */
[----:B------:R-:W-:-:S04]  /*25a0*/  UIMAD UR4, UR4, -0x7, UR6 ;  /* 0xfffffff9040478a4 */ /* 0x000fc8000f8e0206 */
[----:B------:R-:W-:-:S04]  /*25b0*/  ULEA UR4, UR4, UR41, 0x3 ;  /* 0x0000002904047291 */ /* 0x000fc8000f8e183f */
[----:B------:R-:W-:-:S06]  /*25c0*/  UIADD3 UR4, UR4, 0x38, URZ ;  /* 0x0000003804047890 */ /* 0x000fcc000fffe03f */
[----:B------:R-:W-:-:S05]  /*25d0*/  IMAD.U32 R3, RZ, RZ, UR4 ;  /* 0x00000004ff037e24 */ /* 0x000fca000f8e00ff */
[----:B------:R-:W-:-:S04]  /*25e0*/  PRMT R0, R56, 0x654, R3 ;  /* 0x0000065438007816 */ /* 0x000fc80000000003 */
[----:B------:R0:W-:Y:S03]  /*25f0*/  SYNCS.ARRIVE.TRANS64.RED.A1T0 RZ, [R0+URZ], RZ ;  /* 0x000000ff00ff79a7 */ /* 0x0001e6000810043f */
.L_x_36:
[----:B------:R-:W-:Y:S05]  /*2600*/  BSYNC B0 ;  /* 0x0000000000007941 */ /* 0x000fea0003800000 */
.L_x_35:
[----:B------:R-:W-:Y:S05]  /*2610*/  @P1 BRA `(.L_x_33) ;  /* 0x0000000000041947 */ /* 0x000fea0003800000 */
[----:B------:R-:W-:Y:S01]  /*2620*/  BPT.TRAP 0x1 ;  /* 0x000000040000795c */ /* 0x000fe20000300000 */
.L_x_33:
[----:B0-----:R-:W-:Y:S01]  /*2630*/  SHF.L.U32 R0, R75, 0x1f, RZ ;  /* 0x0000001f4b007819 */ /* 0x001fe200000006ff */
[----:B------:R-:W-:Y:S01]  /*2640*/  UISETP.GE.U32.AND UP1, UPT, UR47, 0x7, UPT ;  /* 0x000000072f00788c */ /* 0x000fe2000bf26070 */
[----:B------:R-:W-:Y:S01]  /*2650*/  SHF.R.S32.HI R9, RZ, 0x1f, R19 ;  /* 0x0000001fff097819 */ /* 0x000fe20000011413 */
[----:B------:R-:W-:Y:S01]  /*2660*/  UIADD3 UR38, UR38, UR47, URZ ;  /* 0x0000002f26267290 */ /* 0x000fe2000fffe03f */
[----:B------:R-:W0:Y:S03]  /*2670*/  SYNCS.PHASECHK.TRANS64.TRYWAIT P0, [UR43+0x8], R0 ;  /* 0x00000800ff0075a7 */ /* 0x000e26000800016b */
[----:B------:R-:W-:-:S04]  /*2680*/  UISETP.GT.U32.AND UP0, UPT, UR38, 0x6, UPT ;  /* 0x000000062600788c */ /* 0x000fc8000bf04070 */
[----:B------:R-:W-:Y:S02]  /*2690*/  UISETP.LT.U32.AND UP0, UPT, UR47, 0x7, UP0 ;  /* 0x000000072f00788c */ /* 0x000fe40008701070 */
[----:B------:R-:W-:Y:S02]  /*26a0*/  @UP1 UIMAD.WIDE.U32 UR4, UR38, 0x24924925, URZ ;  /* 0x24924925260418a5 */ /* 0x000fe4000f8e003f */
[----:B------:R-:W-:Y:S02]  /*26b0*/  USEL UR6, URZ, 0x1, !UP0 ;  /* 0x000000013f067887 */ /* 0x000fe4000c000000 */
[----:B------:R-:W-:Y:S02]  /*26c0*/  @UP1 UIADD3 UR4, UR38, -UR5, URZ ;  /* 0x8000000526041290 */ /* 0x000fe4000fffe03f */
[----:B------:R-:W-:Y:S02]  /*26d0*/  ULOP3.LUT UR39, UR39, UR6, URZ, 0x3c, !UPT ;  /* 0x0000000627277292 */ /* 0x000fe4000f8e3c3f */
[----:B------:R-:W-:-:S04]  /*26e0*/  @UP1 ULEA.HI UR4, UR4, UR5, URZ, 0x1f ;  /* 0x0000000504041291 */ /* 0x000fc8000f8ff83f */
[----:B------:R-:W-:-:S04]  /*26f0*/  @UP1 USHF.R.U32.HI UR4, URZ, 0x2, UR4 ;  /* 0x000000023f041899 */ /* 0x000fc80008011604 */
[----:B------:R-:W-:Y:S01]  /*2700*/  @UP1 ULOP3.LUT UR39, UR39, 0x1, UR4, 0x78, !UPT ;  /* 0x0000000127271892 */ /* 0x000fe2000f8e7804 */
[----:B0-----:R-:W-:Y:S11]  /*2710*/  @!P0 BRA `(.L_x_37) ;  /* 0x0000003c00708947 */ /* 0x001ff60003800000 */
.L_x_130:
[----:B------:R-:W-:Y:S01]  /*2720*/  ULDC.64 UR4, c[0x0][0x5d0] ;  /* 0x0001740000047ab9 */ /* 0x000fe20000000a00 */
[----:B------:R-:W-:Y:S01]  /*2730*/  ULDC UR6, c[0x0][0x284] ;  /* 0x0000a10000067ab9 */ /* 0x000fe20000000800 */
[----:B0-----:R-:W-:Y:S02]  /*2740*/  IMAD R0, R9, UR4, RZ ;  /* 0x0000000409007c24 */ /* 0x001fe4000f8e02ff */
[----:B------:R-:W-:Y:S02]  /*2750*/  IMAD.SHL.U32 R12, R18, 0x40, RZ ;  /* 0x00000040120c7824 */ /* 0x000fe400078e00ff */
[C---:B------:R-:W-:Y:S02]  /*2760*/  IMAD R3, R19.reuse, UR5, R0 ;  /* 0x0000000513037c24 */ /* 0x040fe4000f8e0200 */
[----:B------:R-:W-:Y:S01]  /*2770*/  IMAD.SHL.U32 R0, R22, 0x40, RZ ;  /* 0x0000004016007824 */ /* 0x000fe200078e00ff */
[----:B------:R-:W-:Y:S01]  /*2780*/  SHF.R.S32.HI R13, RZ, 0x1f, R12 ;  /* 0x0000001fff0d7819 */ /* 0x000fe2000001140c */
[----:B------:R-:W-:Y:S01]  /*2790*/  IMAD.WIDE.U32 R4, R19, UR4, R62 ;  /* 0x0000000413047c25 */ /* 0x000fe2000f8e003e */
[----:B------:R-:W-:-:S02]  /*27a0*/  ULDC.64 UR4, c[0x0][0x5c8] ;  /* 0x0001720000047ab9 */ /* 0x000fc40000000a00 */
[----:B------:R-:W-:Y:S01]  /*27b0*/  ISETP.GE.AND P0, PT, R0, UR6, PT ;  /* 0x0000000600007c0c */ /* 0x000fe2000bf06270 */
[----:B------:R-:W-:Y:S01]  /*27c0*/  ULDC UR6, c[0x0][0x288] ;  /* 0x0000a20000067ab9 */ /* 0x000fe20000000800 */
[----:B------:R-:W-:Y:S01]  /*27d0*/  IADD3 R4, P1, R12, R4, RZ ;  /* 0x000000040c047210 */ /* 0x000fe20007f3e0ff */
[----:B------:R-:W-:Y:S01]  /*27e0*/  IMAD.WIDE R20, R22, 0x40, R60 ;  /* 0x0000004016147825 */ /* 0x000fe200078e023c */
[----:B------:R-:W-:Y:S02]  /*27f0*/  ISETP.GE.OR P0, PT, R12, UR6, P0 ;  /* 0x000000060c007c0c */ /* 0x000fe40008706670 */
[----:B------:R-:W-:Y:S01]  /*2800*/  IADD3.X R5, R13, R5, R3, P1, !PT ;  /* 0x000000050d057210 */ /* 0x000fe20000ffe403 */
[----:B------:R-:W-:-:S04]  /*2810*/  IMAD R7, R21, UR4, RZ ;  /* 0x0000000415077c24 */ /* 0x000fc8000f8e02ff */
[C---:B------:R-:W-:Y:S02]  /*2820*/  IMAD R7, R20.reuse, UR5, R7 ;  /* 0x0000000514077c24 */ /* 0x040fe4000f8e0207 */
[----:B------:R-:W-:-:S04]  /*2830*/  IMAD.WIDE.U32 R72, R20, UR4, R4 ;  /* 0x0000000414487c25 */ /* 0x000fc8000f8e0004 */
[----:B------:R-:W-:Y:S05]  /*2840*/  @P0 BRA `(.L_x_38) ;  /* 0x0000002000580947 */ /* 0x000fea0003800000 */
[----:B-----5:R-:W-:Y:S01]  /*2850*/  FSETP.NEU.AND P0, PT, R59, RZ, PT ;  /* 0x000000ff3b00720b */ /* 0x020fe20003f0d000 */
[----:B------:R-:W-:Y:S01]  /*2860*/  IMAD.IADD R18, R67, 0x1, -R12 ;  /* 0x0000000143127824 */ /* 0x000fe200078e0a0c */
[----:B------:R-:W-:Y:S01]  /*2870*/  BSSY B0, `(.L_x_38) ;  /* 0x0000213000007945 */ /* 0x000fe20003800000 */
[----:B------:R-:W-:Y:S02]  /*2880*/  IMAD.IADD R0, R71, 0x1, -R0 ;  /* 0x0000000147007824 */ /* 0x000fe400078e0a00 */
[----:B------:R-:W-:Y:S01]  /*2890*/  IMAD.IADD R7, R73, 0x1, R7 ;  /* 0x0000000149077824 */ /* 0x000fe200078e0207 */
[----:B------:R-:W-:-:S04]  /*28a0*/  ISETP.GT.AND P2, PT, R18, RZ, PT ;  /* 0x000000ff1200720c */ /* 0x000fc80003f44270 */
[----:B------:R-:W-:-:S03]  /*28b0*/  ISETP.GT.AND P1, PT, R0, RZ, P2 ;  /* 0x000000ff0000720c */ /* 0x000fc60001724270 */
[----:B------:R-:W-:Y:S10]  /*28c0*/  @!P0 BRA `(.L_x_39) ;  /* 0x0000001400dc8947 */ /* 0x000ff40003800000 */
[----:B------:R-:W0:Y:S01]  /*28d0*/  LDC.64 R76, c[0x0][0x5b8] ;  /* 0x00016e00ff4c7b82 */ /* 0x000e220000000a00 */
[----:B------:R-:W-:-:S07]  /*28e0*/  ULDC.64 UR4, c[0x0][0x5c0] ;  /* 0x0001700000047ab9 */ /* 0x000fce0000000a00 */
[----:B------:R-:W1:Y:S08]  /*28f0*/  LDC.64 R78, c[0x0][0x5b0] ;  /* 0x00016c00ff4e7b82 */ /* 0x000e700000000a00 */
[----:B------:R-:W2:Y:S01]  /*2900*/  LDC.64 R80, c[0x0][0x5a8] ;  /* 0x00016a00ff507b82 */ /* 0x000ea20000000a00 */
[-C--:B0-----:R-:W-:Y:S02]  /*2910*/  IMAD R6, R9, R76.reuse, RZ ;  /* 0x0000004c09067224 */ /* 0x081fe400078e02ff */
[----:B------:R-:W-:-:S04]  /*2920*/  IMAD.WIDE.U32 R4, R19, R76, R62 ;  /* 0x0000004c13047225 */ /* 0x000fc800078e003e */
[----:B------:R-:W-:Y:S01]  /*2930*/  IMAD R73, R19, R77, R6 ;  /* 0x0000004d13497224 */ /* 0x000fe200078e0206 */
[----:B------:R-:W-:Y:S01]  /*2940*/  IADD3 R8, P0, R12, R4, RZ ;  /* 0x000000040c087210 */ /* 0x000fe20007f1e0ff */
[----:B-1----:R-:W-:-:S03]  /*2950*/  IMAD R3, R21, R78, RZ ;  /* 0x0000004e15037224 */ /* 0x002fc600078e02ff */
[----:B------:R-:W-:Y:S01]  /*2960*/  IADD3.X R9, R13, R5, R73, P0, !PT ;  /* 0x000000050d097210 */ /* 0x000fe200007fe449 */
[C---:B------:R-:W-:Y:S02]  /*2970*/  IMAD R77, R20.reuse, R79, R3 ;  /* 0x0000004f144d7224 */ /* 0x040fe400078e0203 */
[----:B------:R-:W-:-:S04]  /*2980*/  IMAD.WIDE.U32 R4, R20, R78, R8 ;  /* 0x0000004e14047225 */ /* 0x000fc800078e0008 */
[----:B------:R-:W-:Y:S01]  /*2990*/  IMAD.IADD R3, R5, 0x1, R77 ;  /* 0x0000000105037824 */ /* 0x000fe200078e024d */
[----:B--2---:R-:W-:-:S04]  /*29a0*/  LEA R10, P0, R4, R80, 0x1 ;  /* 0x00000050040a7211 */ /* 0x004fc800078008ff */
[----:B------:R-:W-:-:S05]  /*29b0*/  LEA.HI.X R11, R4, R81, R3, 0x1, P0 ;  /* 0x00000051040b7211 */ /* 0x000fca00000f0c03 */
[----:B------:R-:W2:Y:S01]  /*29c0*/  @P1 LDG.E.LTC128B.U16 R3, desc[UR36][R10.64] ;  /* 0x000000240a031981 */ /* 0x000ea2000c1e1520 */
[----:B------:R-:W-:Y:S01]  /*29d0*/  IMAD.WIDE.U32 R4, R20, R78, R12 ;  /* 0x0000004e14047225 */ /* 0x000fe200078e000c */
[----:B------:R-:W-:Y:S02]  /*29e0*/  BSSY B1, `(.L_x_40) ;  /* 0x0000015000017945 */ /* 0x000fe40003800000 */
[----:B------:R-:W-:-:S04]  /*29f0*/  IADD3 R14, P0, R62, R4, RZ ;  /* 0x000000043e0e7210 */ /* 0x000fc80007f1e0ff */
[----:B------:R-:W-:Y:S02]  /*2a00*/  IADD3.X R15, R63, R77, R5, P0, !PT ;  /* 0x0000004d3f0f7210 */ /* 0x000fe400007fe405 */
[----:B------:R-:W-:Y:S01]  /*2a10*/  LEA R6, P0, R72, UR4, 0x1 ;  /* 0x0000000448067c11 */ /* 0x000fe2000f8008ff */
[----:B------:R-:W-:-:S03]  /*2a20*/  IMAD.WIDE.U32 R14, R19, R76, R14 ;  /* 0x0000004c130e7225 */ /* 0x000fc600078e000e */
[----:B------:R-:W-:Y:S02]  /*2a30*/  LEA.HI.X R7, R72, UR5, R7, 0x1, P0 ;  /* 0x0000000548077c11 */ /* 0x000fe400080f0c07 */
[----:B------:R-:W-:-:S04]  /*2a40*/  ISETP.GT.AND P0, PT, R18, 0x1, PT ;  /* 0x000000011200780c */ /* 0x000fc80003f04270 */
[----:B------:R-:W-:Y:S01]  /*2a50*/  ISETP.GT.AND P3, PT, R0, RZ, P0 ;  /* 0x000000ff0000720c */ /* 0x000fe20000764270 */
[----:B--2---:R-:W-:-:S04]  /*2a60*/  IMAD.U32 R4, R3, 0x10000, RZ ;  /* 0x0001000003047824 */ /* 0x004fc800078e00ff */
[----:B------:R-:W-:Y:S01]  /*2a70*/  FMUL R5, R4, R59 ;  /* 0x0000003b04057220 */ /* 0x000fe20000400000 */
[----:B------:R-:W-:-:S03]  /*2a80*/  LEA R4, P4, R14, R80, 0x1 ;  /* 0x000000500e047211 */ /* 0x000fc600078808ff */
[----:B------:R-:W-:-:S05]  /*2a90*/  FFMA R5, R24, R58, R5 ;  /* 0x0000003a18057223 */ /* 0x000fca0000000005 */
[----:B------:R-:W-:Y:S01]  /*2aa0*/  F2FP.BF16.F32.PACK_AB R10, RZ, R5 ;  /* 0x00000005ff0a723e */ /* 0x000fe200000010ff */
[----:B------:R-:W-:-:S03]  /*2ab0*/  IMAD.IADD R5, R73, 0x1, R15 ;  /* 0x0000000149057824 */ /* 0x000fc600078e020f */
[----:B------:R-:W-:Y:S01]  /*2ac0*/  PRMT R11, R10, 0x7610, R11 ;  /* 0x000076100a0b7816 */ /* 0x000fe2000000000b */
[----:B------:R-:W-:Y:S01]  /*2ad0*/  IMAD.SHL.U32 R10, R78, 0x8, RZ ;  /* 0x000000084e0a7824 */ /* 0x000fe200078e00ff */
[----:B------:R-:W-:-:S03]  /*2ae0*/  LEA.HI.X R5, R14, R81, R5, 0x1, P4 ;  /* 0x000000510e057211 */ /* 0x000fc600020f0c05 */
[----:B------:R0:W-:Y:S02]  /*2af0*/  @P1 STG.E.U16 desc[UR36][R6.64], R11 ;  /* 0x0000000b06001986 */ /* 0x0001e4000c101524 */
[----:B0-----:R-:W-:Y:S01]  /*2b00*/  SHF.L.U64.HI R11, R78, 0x3, R79 ;  /* 0x000000034e0b7819 */ /* 0x001fe2000001024f */
[----:B------:R-:W-:Y:S06]  /*2b10*/  @!P3 BRA `(.L_x_41) ;  /* 0x000000000004b947 */ /* 0x000fec0003800000 */
[----:B------:R0:W5:Y:S02]  /*2b20*/  LDG.E.LTC128B.U16 R3, desc[UR36][R4.64+0x2] ;  /* 0x0000022404037981 */ /* 0x000164000c1e1520 */
.L_x_41:
[----:B------:R-:W-:Y:S05]  /*2b30*/  BSYNC B1 ;  /* 0x0000000000017941 */ /* 0x000fea0003800000 */
.L_x_40:
[----:B------:R-:W-:Y:S01]  /*2b40*/  IMAD.WIDE.U32 R10, R20, R78, R10 ;  /* 0x0000004e140a7225 */ /* 0x000fe200078e000a */
[----:B------:R-:W-:Y:S02]  /*2b50*/  ISETP.GT.AND P2, PT, R0, 0x8, P2 ;  /* 0x000000080000780c */ /* 0x000fe40001744270 */
[C---:B-----5:R-:W-:Y:S01]  /*2b60*/  PRMT R20, R3.reuse, 0x7610, R20 ;  /* 0x0000761003147816 */ /* 0x060fe20000000014 */
[----:B------:R-:W-:Y:S01]  /*2b70*/  IMAD.U32 R14, R3, 0x10000, RZ ;  /* 0x00010000030e7824 */ /* 0x000fe200078e00ff */
[----:B------:R-:W-:Y:S01]  /*2b80*/  IADD3 R8, P1, R8, R10, RZ ;  /* 0x0000000a08087210 */ /* 0x000fe20007f3e0ff */
[----:B------:R-:W-:Y:S02]  /*2b90*/  IMAD.IADD R77, R77, 0x1, R11 ;  /* 0x000000014d4d7824 */ /* 0x000fe400078e020b */
[----:B------:R-:W-:Y:S02]  /*2ba0*/  FMUL R14, R14, R59 ;  /* 0x0000003b0e0e7220 */ /* 0x000fe40000400000 */
[----:B------:R-:W-:-:S02]  /*2bb0*/  IMAD.X R9, R77, 0x1, R9, P1 ;  /* 0x000000014d097824 */ /* 0x000fc400008e0609 */
[----:B------:R-:W-:Y:S01]  /*2bc0*/  FFMA R25, R25, R58, R14 ;  /* 0x0000003a19197223 */ /* 0x000fe2000000000e */
[----:B------:R-:W-:-:S04]  /*2bd0*/  LEA R14, P1, R8, R80, 0x1 ;  /* 0x00000050080e7211 */ /* 0x000fc800078208ff */
[----:B------:R-:W-:Y:S02]  /*2be0*/  F2FP.BF16.F32.PACK_AB R25, RZ, R25 ;  /* 0x00000019ff19723e */ /* 0x000fe400000010ff */
[----:B------:R-:W-:-:S03]  /*2bf0*/  LEA.HI.X R15, R8, R81, R9, 0x1, P1 ;  /* 0x00000051080f7211 */ /* 0x000fc600008f0c09 */
[----:B------:R1:W-:Y:S04]  /*2c00*/  @P3 STG.E.U16 desc[UR36][R6.64+0x2], R25 ;  /* 0x0000021906003986 */ /* 0x0003e8000c101524 */
[----:B------:R-:W2:Y:S01]  /*2c10*/  @P2 LDG.E.LTC128B.U16 R20, desc[UR36][R14.64] ;  /* 0x000000240e142981 */ /* 0x000ea2000c1e1520 */
[----:B------:R-:W-:Y:S01]  /*2c20*/  IADD3 R12, P1, P3, R62, R10, R12 ;  /* 0x0000000a3e0c7210 */ /* 0x000fe20007b3e00c */
[----:B------:R-:W-:Y:S01]  /*2c30*/  BSSY B1, `(.L_x_42) ;  /* 0x0000011000017945 */ /* 0x000fe20003800000 */
[C---:B------:R-:W-:Y:S02]  /*2c40*/  SHF.L.U64.HI R11, R64.reuse, 0x1, R65 ;  /* 0x00000001400b7819 */ /* 0x040fe40000010241 */
[----:B------:R-:W-:Y:S02]  /*2c50*/  IADD3.X R13, R63, R77, R13, P1, P3 ;  /* 0x0000004d3f0d7210 */ /* 0x000fe40000fe640d */
[----:B------:R-:W-:-:S02]  /*2c60*/  LEA R10, P1, R64, R6, 0x1 ;  /* 0x00000006400a7211 */ /* 0x000fc400078208ff */
[----:B------:R-:W-:Y:S01]  /*2c70*/  ISETP.GT.AND P0, PT, R0, 0x8, P0 ;  /* 0x000000080000780c */ /* 0x000fe20000704270 */
[----:B------:R-:W-:-:S04]  /*2c80*/  IMAD.WIDE.U32 R12, R19, R76, R12 ;  /* 0x0000004c130c7225 */ /* 0x000fc800078e000c */
[----:B------:R-:W-:Y:S02]  /*2c90*/  IMAD.X R11, R11, 0x1, R7, P1 ;  /* 0x000000010b0b7824 */ /* 0x000fe400008e0607 */
[----:B------:R-:W-:Y:S02]  /*2ca0*/  IMAD.IADD R9, R73, 0x1, R13 ;  /* 0x0000000149097824 */ /* 0x000fe400078e020d */
[----:B--2---:R-:W-:-:S04]  /*2cb0*/  IMAD.U32 R8, R20, 0x10000, RZ ;  /* 0x0001000014087824 */ /* 0x004fc800078e00ff */
[----:B------:R-:W-:Y:S01]  /*2cc0*/  FMUL R3, R8, R59 ;  /* 0x0000003b08037220 */ /* 0x000fe20000400000 */
[----:B------:R-:W-:-:S03]  /*2cd0*/  LEA R8, P3, R12, R80, 0x1 ;  /* 0x000000500c087211 */ /* 0x000fc600078608ff */
[----:B------:R-:W-:Y:S01]  /*2ce0*/  FFMA R3, R26, R58, R3 ;  /* 0x0000003a1a037223 */ /* 0x000fe20000000003 */
[----:B------:R-:W-:-:S04]  /*2cf0*/  LEA.HI.X R9, R12, R81, R9, 0x1, P3 ;  /* 0x000000510c097211 */ /* 0x000fc800018f0c09 */
[----:B------:R-:W-:-:S05]  /*2d00*/  F2FP.BF16.F32.PACK_AB R3, RZ, R3 ;  /* 0x00000003ff03723e */ /* 0x000fca00000010ff */
[----:B------:R1:W-:Y:S01]  /*2d10*/  @P2 STG.E.U16 desc[UR36][R10.64], R3 ;  /* 0x000000030a002986 */ /* 0x0003e2000c101524 */
[----:B------:R-:W-:Y:S05]  /*2d20*/  @!P0 BRA `(.L_x_43) ;  /* 0x0000000000048947 */ /* 0x000fea0003800000 */
[----:B------:R2:W5:Y:S02]  /*2d30*/  LDG.E.LTC128B.U16 R20, desc[UR36][R8.64+0x2] ;  /* 0x0000022408147981 */ /* 0x000564000c1e1520 */
.L_x_43:
[----:B------:R-:W-:Y:S05]  /*2d40*/  BSYNC B1 ;  /* 0x0000000000017941 */ /* 0x000fea0003800000 */
.L_x_42:
[----:B-----5:R-:W-:Y:S01]  /*2d50*/  IMAD.U32 R12, R20, 0x10000, RZ ;  /* 0x00010000140c7824 */ /* 0x020fe200078e00ff */
[----:B------:R-:W-:Y:S01]  /*2d60*/  ISETP.GT.AND P1, PT, R18, 0x8, PT ;  /* 0x000000081200780c */ /* 0x000fe20003f24270 */
[----:B------:R-:W-:Y:S02]  /*2d70*/  BSSY B1, `(.L_x_44) ;  /* 0x0000008000017945 */ /* 0x000fe40003800000 */
[----:B------:R-:W-:Y:S01]  /*2d80*/  FMUL R12, R12, R59 ;  /* 0x0000003b0c0c7220 */ /* 0x000fe20000400000 */
[----:B------:R-:W-:-:S03]  /*2d90*/  ISETP.GT.AND P2, PT, R0, RZ, P1 ;  /* 0x000000ff0000720c */ /* 0x000fc60000f44270 */
[----:B------:R-:W-:-:S05]  /*2da0*/  FFMA R12, R27, R58, R12 ;  /* 0x0000003a1b0c7223 */ /* 0x000fca000000000c */
[----:B------:R-:W-:-:S05]  /*2db0*/  F2FP.BF16.F32.PACK_AB R12, RZ, R12 ;  /* 0x0000000cff0c723e */ /* 0x000fca00000010ff */
[----:B------:R3:W-:Y:S01]  /*2dc0*/  @P0 STG.E.U16 desc[UR36][R10.64+0x2], R12 ;  /* 0x0000020c0a000986 */ /* 0x0007e2000c101524 */
[----:B------:R-:W-:Y:S05]  /*2dd0*/  @!P2 BRA `(.L_x_45) ;  /* 0x000000000004a947 */ /* 0x000fea0003800000 */
[----:B------:R4:W5:Y:S02]  /*2de0*/  LDG.E.LTC128B.U16 R20, desc[UR36][R4.64+0x10] ;  /* 0x0000102404147981 */ /* 0x000964000c1e1520 */
.L_x_45:
[----:B------:R-:W-:Y:S05]  /*2df0*/  BSYNC B1 ;  /* 0x0000000000017941 */ /* 0x000fea0003800000 */
.L_x_44:
[----:B---3-5:R-:W-:Y:S01]  /*2e00*/  IMAD.U32 R12, R20, 0x10000, RZ ;  /* 0x00010000140c7824 */ /* 0x028fe200078e00ff */
[----:B------:R-:W-:Y:S01]  /*2e10*/  ISETP.GT.AND P0, PT, R18, 0x9, PT ;  /* 0x000000091200780c */ /* 0x000fe20003f04270 */
[----:B------:R-:W-:Y:S02]  /*2e20*/  BSSY B1, `(.L_x_46) ;  /* 0x0000008000017945 */ /* 0x000fe40003800000 */
[----:B-1----:R-:W-:Y:S01]  /*2e30*/  FMUL R3, R12, R59 ;  /* 0x0000003b0c037220 */ /* 0x002fe20000400000 */
[----:B------:R-:W-:-:S03]  /*2e40*/  ISETP.GT.AND P3, PT, R0, RZ, P0 ;  /* 0x000000ff0000720c */ /* 0x000fc60000764270 */
[----:B------:R-:W-:-:S05]  /*2e50*/  FFMA R3, R28, R58, R3 ;  /* 0x0000003a1c037223 */ /* 0x000fca0000000003 */
[----:B------:R-:W-:-:S05]  /*2e60*/  F2FP.BF16.F32.PACK_AB R3, RZ, R3 ;  /* 0x00000003ff03723e */ /* 0x000fca00000010ff */
[----:B------:R1:W-:Y:S01]  /*2e70*/  @P2 STG.E.U16 desc[UR36][R6.64+0x10], R3 ;  /* 0x0000100306002986 */ /* 0x0003e2000c101524 */
[----:B------:R-:W-:Y:S05]  /*2e80*/  @!P3 BRA `(.L_x_47) ;  /* 0x000000000004b947 */ /* 0x000fea0003800000 */
[----:B------:R3:W5:Y:S02]  /*2e90*/  LDG.E.LTC128B.U16 R20, desc[UR36][R4.64+0x12] ;  /* 0x0000122404147981 */ /* 0x000764000c1e1520 */
.L_x_47:
[----:B------:R-:W-:Y:S05]  /*2ea0*/  BSYNC B1 ;  /* 0x0000000000017941 */ /* 0x000fea0003800000 */
.L_x_46:
[----:B-----5:R-:W-:Y:S01]  /*2eb0*/  IMAD.U32 R12, R20, 0x10000, RZ ;  /* 0x00010000140c7824 */ /* 0x020fe200078e00ff */
[----:B------:R-:W-:Y:S01]  /*2ec0*/  ISETP.GT.AND P1, PT, R0, 0x8, P1 ;  /* 0x000000080000780c */ /* 0x000fe20000f24270 */
[----:B------:R-:W-:Y:S02]  /*2ed0*/  BSSY B1, `(.L_x_48) ;  /* 0x0000007000017945 */ /* 0x000fe40003800000 */
[----:B------:R-:W-:-:S04]  /*2ee0*/  FMUL R12, R12, R59 ;  /* 0x0000003b0c0c7220 */ /* 0x000fc80000400000 */
[----:B------:R-:W-:-:S05]  /*2ef0*/  FFMA R12, R29, R58, R12 ;  /* 0x0000003a1d0c7223 */ /* 0x000fca000000000c */
[----:B------:R-:W-:-:S05]  /*2f00*/  F2FP.BF16.F32.PACK_AB R12, RZ, R12 ;  /* 0x0000000cff0c723e */ /* 0x000fca00000010ff */
[----:B------:R0:W-:Y:S01]  /*2f10*/  @P3 STG.E.U16 desc[UR36][R6.64+0x12], R12 ;  /* 0x0000120c06003986 */ /* 0x0001e2000c101524 */
[----:B------:R-:W-:Y:S05]  /*2f20*/  @!P1 BRA `(.L_x_49) ;  /* 0x0000000000049947 */ /* 0x000fea0003800000 */
[----:B------:R0:W5:Y:S02]  /*2f30*/  LDG.E.LTC128B.U16 R20, desc[UR36][R8.64+0x10] ;  /* 0x0000102408147981 */ /* 0x000164000c1e1520 */
.L_x_49:
[----:B------:R-:W-:Y:S05]  /*2f40*/  BSYNC B1 ;  /* 0x0000000000017941 */ /* 0x000fea0003800000 */
.L_x_48:
[----:B0----5:R-:W-:Y:S01]  /*2f50*/  IMAD.U32 R12, R20, 0x10000, RZ ;  /* 0x00010000140c7824 */ /* 0x021fe200078e00ff */
[----:B------:R-:W-:Y:S01]  /*2f60*/  ISETP.GT.AND P0, PT, R0, 0x8, P0 ;  /* 0x000000080000780c */ /* 0x000fe20000704270 */
[----:B------:R-:W-:Y:S02]  /*2f70*/  BSSY B1, `(.L_x_50) ;  /* 0x0000007000017945 */ /* 0x000fe40003800000 */
[----:B-1----:R-:W-:-:S04]  /*2f80*/  FMUL R3, R12, R59 ;  /* 0x0000003b0c037220 */ /* 0x002fc80000400000 */
[----:B------:R-:W-:-:S05]  /*2f90*/  FFMA R3, R30, R58, R3 ;  /* 0x0000003a1e037223 */ /* 0x000fca0000000003 */
[----:B------:R-:W-:-:S05]  /*2fa0*/  F2FP.BF16.F32.PACK_AB R3, RZ, R3 ;  /* 0x00000003ff03723e */ /* 0x000fca00000010ff */
[----:B------:R0:W-:Y:S01]  /*2fb0*/  @P1 STG.E.U16 desc[UR36][R10.64+0x10], R3 ;  /* 0x000010030a001986 */ /* 0x0001e2000c101524 */
[----:B------:R-:W-:Y:S05]  /*2fc0*/  @!P0 BRA `(.L_x_51) ;  /* 0x0000000000048947 */ /* 0x000fea0003800000 */
[----:B------:R1:W5:Y:S02]  /*2fd0*/  LDG.E.LTC128B.U16 R20, desc[UR36][R8.64+0x12] ;  /* 0x0000122408147981 */ /* 0x000364000c1e1520 */
.L_x_51:
[----:B------:R-:W-:Y:S05]  /*2fe0*/  BSYNC B1 ;  /* 0x0000000000017941 */ /* 0x000fea0003800000 */
.L_x_50:
        /* <DEDUP_REMOVED lines=10> */
.L_x_53:
[----:B------:R-:W-:Y:S05]  /*3090*/  BSYNC B1 ;  /* 0x0000000000017941 */ /* 0x000fea0003800000 */
.L_x_52:
[----:B0----5:R-:W-:Y:S01]  /*30a0*/  IMAD.U32 R12, R20, 0x10000, RZ ;  /* 0x00010000140c7824 */ /* 0x021fe200078e00ff */
        /* <DEDUP_REMOVED lines=9> */
.L_x_55:
[----:B------:R-:W-:Y:S05]  /*3140*/  BSYNC B1 ;  /* 0x0000000000017941 */ /* 0x000fea0003800000 */
.L_x_54:
        /* <DEDUP_REMOVED lines=9> */
.L_x_57:
[----:B------:R-:W-:Y:S05]  /*31e0*/  BSYNC B1 ;  /* 0x0000000000017941 */ /* 0x000fea0003800000 */
.L_x_56:
[----:B0----5:R-:W-:Y:S01]  /*31f0*/  IMAD.U32 R12, R20, 0x10000, RZ ;  /* 0x00010000140c7824 */ /* 0x021fe200078e00ff */
        /* <DEDUP_REMOVED lines=8> */
.L_x_59:
[----:B------:R-:W-:Y:S05]  /*3280*/  BSYNC B1 ;  /* 0x0000000000017941 */ /* 0x000fea0003800000 */
.L_x_58:
        /* <DEDUP_REMOVED lines=10> */
.L_x_61:
[----:B------:R-:W-:Y:S05]  /*3330*/  BSYNC B1 ;  /* 0x0000000000017941 */ /* 0x000fea0003800000 */
.L_x_60:
        /* <DEDUP_REMOVED lines=10> */
.L_x_63:
[----:B------:R-:W-:Y:S05]  /*33e0*/  BSYNC B1 ;  /* 0x0000000000017941 */ /* 0x000fea0003800000 */
.L_x_62:
        /* <DEDUP_REMOVED lines=9> */
.L_x_65:
[----:B------:R-:W-:Y:S05]  /*3480*/  BSYNC B1 ;  /* 0x0000000000017941 */ /* 0x000fea0003800000 */
.L_x_64:
        /* <DEDUP_REMOVED lines=9> */
.L_x_67:
[----:B------:R-:W-:Y:S05]  /*3520*/  BSYNC B1 ;  /* 0x0000000000017941 */ /* 0x000fea0003800000 */
.L_x_66:
        /* <DEDUP_REMOVED lines=10> */
.L_x_69:
[----:B------:R-:W-:Y:S05]  /*35d0*/  BSYNC B1 ;  /* 0x0000000000017941 */ /* 0x000fea0003800000 */
.L_x_68:
        /* <DEDUP_REMOVED lines=10> */
.L_x_71:
[----:B------:R-:W-:Y:S05]  /*3680*/  BSYNC B1 ;  /* 0x0000000000017941 */ /* 0x000fea0003800000 */
.L_x_70:
        /* <DEDUP_REMOVED lines=9> */
.L_x_73:
[----:B------:R-:W-:Y:S05]  /*3720*/  BSYNC B1 ;  /* 0x0000000000017941 */ /* 0x000fea0003800000 */
.L_x_72:
        /* <DEDUP_REMOVED lines=9> */
.L_x_75:
[----:B------:R-:W-:Y:S05]  /*37c0*/  BSYNC B1 ;  /* 0x0000000000017941 */ /* 0x000fea0003800000 */
.L_x_74:
        /* <DEDUP_REMOVED lines=10> */
.L_x_77:
[----:B------:R-:W-:Y:S05]  /*3870*/  BSYNC B1 ;  /* 0x0000000000017941 */ /* 0x000fea0003800000 */
.L_x_76:
        /* <DEDUP_REMOVED lines=10> */
.L_x_79:
[----:B------:R-:W-:Y:S05]  /*3920*/  BSYNC B1 ;  /* 0x0000000000017941 */ /* 0x000fea0003800000 */
.L_x_78:
        /* <DEDUP_REMOVED lines=9> */
.L_x_81:
[----:B------:R-:W-:Y:S05]  /*39c0*/  BSYNC B1 ;  /* 0x0000000000017941 */ /* 0x000fea0003800000 */
.L_x_80:
        /* <DEDUP_REMOVED lines=9> */
.L_x_83:
[----:B------:R-:W-:Y:S05]  /*3a60*/  BSYNC B1 ;  /* 0x0000000000017941 */ /* 0x000fea0003800000 */
.L_x_82:
        /* <DEDUP_REMOVED lines=10> */
.L_x_85:
[----:B------:R-:W-:Y:S05]  /*3b10*/  BSYNC B1 ;  /* 0x0000000000017941 */ /* 0x000fea0003800000 */
.L_x_84:
        /* <DEDUP_REMOVED lines=10> */
.L_x_87:
[----:B------:R-:W-:Y:S05]  /*3bc0*/  BSYNC B1 ;  /* 0x0000000000017941 */ /* 0x000fea0003800000 */
.L_x_86:
        /* <DEDUP_REMOVED lines=9> */
.L_x_89:
[----:B------:R-:W-:Y:S05]  /*3c60*/  BSYNC B1 ;  /* 0x0000000000017941 */ /* 0x000fea0003800000 */
.L_x_88:
        /* <DEDUP_REMOVED lines=9> */
.L_x_91:
[----:B------:R-:W-:Y:S05]  /*3d00*/  BSYNC B1 ;  /* 0x0000000000017941 */ /* 0x000fea0003800000 */
.L_x_90:
        /* <DEDUP_REMOVED lines=10> */
.L_x_93:
[----:B------:R-:W-:Y:S05]  /*3db0*/  BSYNC B1 ;  /* 0x0000000000017941 */ /* 0x000fea0003800000 */
.L_x_92:
        /* <DEDUP_REMOVED lines=10> */
.L_x_95:
[----:B------:R-:W-:Y:S05]  /*3e60*/  BSYNC B1 ;  /* 0x0000000000017941 */ /* 0x000fea0003800000 */
.L_x_94:
[----:B0--345:R-:W-:Y:S01]  /*3e70*/  IMAD.U32 R4, R20, 0x10000, RZ ;  /* 0x0001000014047824 */ /* 0x039fe200078e00ff */
        /* <DEDUP_REMOVED lines=8> */
.L_x_97:
[----:B------:R-:W-:Y:S05]  /*3f00*/  BSYNC B1 ;  /* 0x0000000000017941 */ /* 0x000fea0003800000 */
.L_x_96:
[----:B0----5:R-:W-:Y:S01]  /*3f10*/  IMAD.U32 R4, R20, 0x10000, RZ ;  /* 0x0001000014047824 */ /* 0x021fe200078e00ff */
[----:B------:R-:W-:Y:S01]  /*3f20*/  ISETP.GT.AND P0, PT, R0, 0x8, P0 ;  /* 0x000000080000780c */ /* 0x000fe20000704270 */
[----:B------:R-:W-:Y:S01]  /*3f30*/  @P1 IMAD.MOV.U32 R5, RZ, RZ, R11 ;  /* 0x000000ffff051224 */ /* 0x000fe200078e000b */
[----:B------:R-:W-:Y:S01]  /*3f40*/  BSSY B1, `(.L_x_98) ;  /* 0x0000008000017945 */ /* 0x000fe20003800000 */
[----:B------:R-:W-:Y:S01]  /*3f50*/  FMUL R3, R4, R59 ;  /* 0x0000003b04037220 */ /* 0x000fe20000400000 */
[----:B------:R-:W-:-:S03]  /*3f60*/  @P1 IMAD.MOV.U32 R4, RZ, RZ, R10 ;  /* 0x000000ffff041224 */ /* 0x000fc600078e000a */
[----:B------:R-:W-:-:S05]  /*3f70*/  FFMA R3, R54, R58, R3 ;  /* 0x0000003a36037223 */ /* 0x000fca0000000003 */
[----:B------:R-:W-:-:S05]  /*3f80*/  F2FP.BF16.F32.PACK_AB R3, RZ, R3 ;  /* 0x00000003ff03723e */ /* 0x000fca00000010ff */
[----:B------:R0:W-:Y:S01]  /*3f90*/  @P1 STG.E.U16 desc[UR36][R4.64+0x70], R3 ;  /* 0x0000700304001986 */ /* 0x0001e2000c101524 */
[----:B------:R-:W-:Y:S05]  /*3fa0*/  @!P0 BRA `(.L_x_99) ;  /* 0x0000000000048947 */ /* 0x000fea0003800000 */
[----:B------:R4:W5:Y:S02]  /*3fb0*/  LDG.E.LTC128B.U16 R20, desc[UR36][R8.64+0x72] ;  /* 0x0000722408147981 */ /* 0x000964000c1e1520 */
.L_x_99:
[----:B------:R-:W-:Y:S05]  /*3fc0*/  BSYNC B1 ;  /* 0x0000000000017941 */ /* 0x000fea0003800000 */
.L_x_98:
[----:B------:R-:W-:Y:S05]  /*3fd0*/  @!P0 BRA `(.L_x_100) ;  /* 0x0000000800708947 */ /* 0x000fea0003800000 */
[----:B-----5:R-:W-:-:S04]  /*3fe0*/  IMAD.U32 R20, R20, 0x10000, RZ ;  /* 0x0001000014147824 */ /* 0x020fc800078e00ff */
[----:B------:R-:W-:-:S04]  /*3ff0*/  FMUL R20, R20, R59 ;  /* 0x0000003b14147220 */ /* 0x000fc80000400000 */
[----:B------:R-:W-:-:S05]  /*4000*/  FFMA R20, R55, R58, R20 ;  /* 0x0000003a37147223 */ /* 0x000fca0000000014 */
[----:B------:R-:W-:-:S05]  /*4010*/  F2FP.BF16.F32.PACK_AB R20, RZ, R20 ;  /* 0x00000014ff14723e */ /* 0x000fca00000010ff */
[----:B------:R0:W-:Y:S01]  /*4020*/  STG.E.U16 desc[UR36][R10.64+0x72], R20 ;  /* 0x000072140a007986 */ /* 0x0001e2000c101524 */
[----:B------:R-:W-:Y:S05]  /*4030*/  BRA `(.L_x_100) ;  /* 0x0000000800587947 */ /* 0x000fea0003800000 */
.L_x_39:
[----:B------:R-:W-:Y:S01]  /*4040*/  ISETP.GT.AND P3, PT, R18, 0x1, PT ;  /* 0x000000011200780c */ /* 0x000fe20003f64270 */
[----:B------:R-:W-:Y:S01]  /*4050*/  ULDC.64 UR4, c[0x0][0x5c0] ;  /* 0x0001700000047ab9 */ /* 0x000fe20000000a00 */
[-C--:B------:R-:W-:Y:S01]  /*4060*/  FMUL R24, R24, R58.reuse ;  /* 0x0000003a18187220 */ /* 0x080fe20000400000 */
[----:B------:R-:W-:Y:S01]  /*4070*/  LEA R4, P4, R72, UR4, 0x1 ;  /* 0x0000000448047c11 */ /* 0x000fe2000f8808ff */
[-C--:B------:R-:W-:Y:S01]  /*4080*/  FMUL R25, R25, R58.reuse ;  /* 0x0000003a19197220 */ /* 0x080fe20000400000 */
[----:B------:R-:W-:Y:S01]  /*4090*/  ISETP.GT.AND P0, PT, R0, RZ, P3 ;  /* 0x000000ff0000720c */ /* 0x000fe20001f04270 */
[----:B------:R-:W-:Y:S01]  /*40a0*/  FMUL R26, R26, R58 ;  /* 0x0000003a1a1a7220 */ /* 0x000fe20000400000 */
[----:B------:R-:W-:Y:S01]  /*40b0*/  F2FP.BF16.F32.PACK_AB R24, RZ, R24 ;  /* 0x00000018ff18723e */ /* 0x000fe200000010ff */
[-C--:B------:R-:W-:Y:S01]  /*40c0*/  FMUL R27, R27, R58.reuse ;  /* 0x0000003a1b1b7220 */ /* 0x080fe20000400000 */
[----:B------:R-:W-:Y:S01]  /*40d0*/  LEA.HI.X R5, R72, UR5, R7, 0x1, P4 ;  /* 0x0000000548057c11 */ /* 0x000fe2000a0f0c07 */
[-C--:B------:R-:W-:Y:S01]  /*40e0*/  FMUL R28, R28, R58.reuse ;  /* 0x0000003a1c1c7220 */ /* 0x080fe20000400000 */
[----:B------:R-:W-:Y:S01]  /*40f0*/  F2FP.BF16.F32.PACK_AB R25, RZ, R25 ;  /* 0x00000019ff19723e */ /* 0x000fe200000010ff */
[-C--:B------:R-:W-:Y:S01]  /*4100*/  FMUL R29, R29, R58.reuse ;  /* 0x0000003a1d1d7220 */ /* 0x080fe20000400000 */
[----:B------:R-:W-:Y:S01]  /*4110*/  ISETP.GT.AND P2, PT, R0, 0x8, P2 ;  /* 0x000000080000780c */ /* 0x000fe20001744270 */
[----:B------:R-:W-:Y:S01]  /*4120*/  @P1 STG.E.U16 desc[UR36][R4.64], R24 ;  /* 0x0000001804001986 */ /* 0x000fe2000c101524 */
[----:B------:R-:W-:Y:S01]  /*4130*/  ISETP.GT.AND P1, PT, R18, 0x8, PT ;  /* 0x000000081200780c */ /* 0x000fe20003f24270 */
[----:B------:R-:W-:Y:S01]  /*4140*/  FMUL R30, R30, R58 ;  /* 0x0000003a1e1e7220 */ /* 0x000fe20000400000 */
[C---:B------:R-:W-:Y:S01]  /*4150*/  SHF.L.U64.HI R3, R64.reuse, 0x1, R65 ;  /* 0x0000000140037819 */ /* 0x040fe20000010241 */
[----:B------:R-:W-:Y:S01]  /*4160*/  @P0 STG.E.U16 desc[UR36][R4.64+0x2], R25 ;  /* 0x0000021904000986 */ /* 0x000fe2000c101524 */
[----:B------:R-:W-:Y:S01]  /*4170*/  LEA R6, P5, R64, R4, 0x1 ;  /* 0x0000000440067211 */ /* 0x000fe200078a08ff */
[-C--:B------:R-:W-:Y:S01]  /*4180*/  FMUL R31, R31, R58.reuse ;  /* 0x0000003a1f1f7220 */ /* 0x080fe20000400000 */
[----:B------:R-:W-:Y:S01]  /*4190*/  ISETP.GT.AND P3, PT, R0, 0x8, P3 ;  /* 0x000000080000780c */ /* 0x000fe20001f64270 */
[-C--:B------:R-:W-:Y:S01]  /*41a0*/  FMUL R32, R32, R58.reuse ;  /* 0x0000003a20207220 */ /* 0x080fe20000400000 */
[----:B------:R-:W-:Y:S01]  /*41b0*/  ISETP.GT.AND P0, PT, R18, 0x9, PT ;  /* 0x000000091200780c */ /* 0x000fe20003f04270 */
[----:B------:R-:W-:Y:S01]  /*41c0*/  IMAD.X R7, R3, 0x1, R5, P5 ;  /* 0x0000000103077824 */ /* 0x000fe200028e0605 */
[----:B------:R-:W-:Y:S01]  /*41d0*/  ISETP.GT.AND P4, PT, R0, RZ, P1 ;  /* 0x000000ff0000720c */ /* 0x000fe20000f84270 */
[----:B------:R-:W-:Y:S01]  /*41e0*/  FMUL R33, R33, R58 ;  /* 0x0000003a21217220 */ /* 0x000fe20000400000 */
[----:B------:R-:W-:Y:S01]  /*41f0*/  F2FP.BF16.F32.PACK_AB R26, RZ, R26 ;  /* 0x0000001aff1a723e */ /* 0x000fe200000010ff */
[-C--:B------:R-:W-:Y:S01]  /*4200*/  FMUL R34, R34, R58.reuse ;  /* 0x0000003a22227220 */ /* 0x080fe20000400000 */
[----:B------:R-:W-:Y:S01]  /*4210*/  ISETP.GT.AND P5, PT, R0, RZ, P0 ;  /* 0x000000ff0000720c */ /* 0x000fe200007a4270 */
[----:B------:R-:W-:Y:S01]  /*4220*/  FMUL R35, R35, R58 ;  /* 0x0000003a23237220 */ /* 0x000fe20000400000 */
[----:B------:R-:W-:Y:S01]  /*4230*/  F2FP.BF16.F32.PACK_AB R27, RZ, R27 ;  /* 0x0000001bff1b723e */ /* 0x000fe200000010ff */
[----:B------:R-:W-:Y:S01]  /*4240*/  @P2 STG.E.U16 desc[UR36][R6.64], R26 ;  /* 0x0000001a06002986 */ /* 0x000fe2000c101524 */
[----:B------:R-:W-:Y:S01]  /*4250*/  F2FP.BF16.F32.PACK_AB R28, RZ, R28 ;  /* 0x0000001cff1c723e */ /* 0x000fe200000010ff */
[-C--:B------:R-:W-:Y:S01]  /*4260*/  FMUL R36, R36, R58.reuse ;  /* 0x0000003a24247220 */ /* 0x080fe20000400000 */
[----:B------:R-:W-:Y:S01]  /*4270*/  ISETP.GT.AND P2, PT, R0, 0x8, P1 ;  /* 0x000000080000780c */ /* 0x000fe20000f44270 */
[----:B------:R-:W-:Y:S01]  /*4280*/  @P3 STG.E.U16 desc[UR36][R6.64+0x2], R27 ;  /* 0x0000021b06003986 */ /* 0x000fe2000c101524 */
[----:B------:R-:W-:Y:S01]  /*4290*/  ISETP.GT.AND P1, PT, R18, 0x10, PT ;  /* 0x000000101200780c */ /* 0x000fe20003f24270 */
[-C--:B------:R-:W-:Y:S01]  /*42a0*/  FMUL R37, R37, R58.reuse ;  /* 0x0000003a25257220 */ /* 0x080fe20000400000 */
[----:B------:R-:W-:Y:S01]  /*42b0*/  F2FP.BF16.F32.PACK_AB R29, RZ, R29 ;  /* 0x0000001dff1d723e */ /* 0x000fe200000010ff */
[----:B------:R-:W-:Y:S01]  /*42c0*/  @P4 STG.E.U16 desc[UR36][R4.64+0x10], R28 ;  /* 0x0000101c04004986 */ /* 0x000fe2000c101524 */
[----:B------:R-:W-:Y:S01]  /*42d0*/  ISETP.GT.AND P3, PT, R0, 0x8, P0 ;  /* 0x000000080000780c */ /* 0x000fe20000764270 */
[-C--:B------:R-:W-:Y:S01]  /*42e0*/  FMUL R38, R38, R58.reuse ;  /* 0x0000003a26267220 */ /* 0x080fe20000400000 */
[----:B------:R-:W-:Y:S01]  /*42f0*/  ISETP.GT.AND P0, PT, R18, 0x11, PT ;  /* 0x000000111200780c */ /* 0x000fe20003f04270 */
[----:B------:R-:W-:Y:S01]  /*4300*/  @P5 STG.E.U16 desc[UR36][R4.64+0x12], R29 ;  /* 0x0000121d04005986 */ /* 0x000fe2000c101524 */
        /* <DEDUP_REMOVED lines=40> */
[C---:B------:R-:W-:Y:S01]  /*4590*/  ISETP.GT.AND P4, PT, R0.reuse, RZ, P1 ;  /* 0x000000ff0000720c */ /* 0x040fe20000f84270 */
[-C--:B------:R-:W-:Y:S01]  /*45a0*/  FMUL R51, R51, R58.reuse ;  /* 0x0000003a33337220 */ /* 0x080fe20000400000 */
[----:B------:R-:W-:Y:S01]  /*45b0*/  ISETP.GT.AND P5, PT, R0, RZ, P0 ;  /* 0x000000ff0000720c */ /* 0x000fe200007a4270 */
[----:B------:R-:W-:Y:S01]  /*45c0*/  FMUL R52, R52, R58 ;  /* 0x0000003a34347220 */ /* 0x000fe20000400000 */
[----:B------:R-:W-:Y:S01]  /*45d0*/  F2FP.BF16.F32.PACK_AB R38, RZ, R38 ;  /* 0x00000026ff26723e */ /* 0x000fe200000010ff */
[-C--:B------:R-:W-:Y:S01]  /*45e0*/  FMUL R53, R53, R58.reuse ;  /* 0x0000003a35357220 */ /* 0x080fe20000400000 */
[----:B------:R-:W-:Y:S01]  /*45f0*/  F2FP.BF16.F32.PACK_AB R39, RZ, R39 ;  /* 0x00000027ff27723e */ /* 0x000fe200000010ff */
[----:B------:R-:W-:Y:S01]  /*4600*/  FMUL R54, R54, R58 ;  /* 0x0000003a36367220 */ /* 0x000fe20000400000 */
[----:B------:R-:W-:Y:S01]  /*4610*/  F2FP.BF16.F32.PACK_AB R40, RZ, R40 ;  /* 0x00000028ff28723e */ /* 0x000fe200000010ff */
[----:B------:R-:W-:Y:S01]  /*4620*/  @P2 STG.E.U16 desc[UR36][R6.64+0x30], R38 ;  /* 0x0000302606002986 */ /* 0x000fe2000c101524 */
[----:B------:R-:W-:Y:S01]  /*4630*/  F2FP.BF16.F32.PACK_AB R41, RZ, R41 ;  /* 0x00000029ff29723e */ /* 0x000fe200000010ff */
[----:B------:R-:W-:Y:S01]  /*4640*/  FMUL R55, R55, R58 ;  /* 0x0000003a37377220 */ /* 0x000fe20000400000 */
[C---:B------:R-:W-:Y:S01]  /*4650*/  ISETP.GT.AND P1, PT, R0.reuse, 0x8, P1 ;  /* 0x000000080000780c */ /* 0x040fe20000f24270 */
[----:B------:R-:W-:Y:S01]  /*4660*/  @P3 STG.E.U16 desc[UR36][R6.64+0x32], R39 ;  /* 0x0000322706003986 */ /* 0x000fe2000c101524 */
[----:B------:R-:W-:-:S02]  /*4670*/  ISETP.GT.AND P2, PT, R0, 0x8, P0 ;  /* 0x000000080000780c */ /* 0x000fc40000744270 */
[----:B------:R-:W-:Y:S01]  /*4680*/  F2FP.BF16.F32.PACK_AB R42, RZ, R42 ;  /* 0x0000002aff2a723e */ /* 0x000fe200000010ff */
[----:B------:R-:W-:Y:S01]  /*4690*/  @P4 STG.E.U16 desc[UR36][R4.64+0x40], R40 ;  /* 0x0000402804004986 */ /* 0x000fe2000c101524 */
[C---:B------:R-:W-:Y:S02]  /*46a0*/  ISETP.GT.AND P4, PT, R18.reuse, 0x28, PT ;  /* 0x000000281200780c */ /* 0x040fe40003f84270 */
[----:B------:R-:W-:Y:S01]  /*46b0*/  ISETP.GT.AND P0, PT, R18, 0x29, PT ;  /* 0x000000291200780c */ /* 0x000fe20003f04270 */
[----:B------:R-:W-:Y:S01]  /*46c0*/  @P5 STG.E.U16 desc[UR36][R4.64+0x42], R41 ;  /* 0x0000422904005986 */ /* 0x000fe2000c101524 */
[----:B------:R-:W-:Y:S02]  /*46d0*/  ISETP.GT.AND P5, PT, R0, RZ, P4 ;  /* 0x000000ff0000720c */ /* 0x000fe400027a4270 */
[----:B------:R-:W-:Y:S01]  /*46e0*/  F2FP.BF16.F32.PACK_AB R43, RZ, R43 ;  /* 0x0000002bff2b723e */ /* 0x000fe200000010ff */
[----:B------:R-:W-:Y:S01]  /*46f0*/  @P1 STG.E.U16 desc[UR36][R6.64+0x40], R42 ;  /* 0x0000402a06001986 */ /* 0x000fe2000c101524 */
[----:B------:R-:W-:-:S02]  /*4700*/  F2FP.BF16.F32.PACK_AB R44, RZ, R44 ;  /* 0x0000002cff2c723e */ /* 0x000fc400000010ff */
[C---:B------:R-:W-:Y:S01]  /*4710*/  ISETP.GT.AND P3, PT, R0.reuse, RZ, P0 ;  /* 0x000000ff0000720c */ /* 0x040fe20000764270 */
[----:B------:R-:W-:Y:S01]  /*4720*/  @P2 STG.E.U16 desc[UR36][R6.64+0x42], R43 ;  /* 0x0000422b06002986 */ /* 0x000fe2000c101524 */
[C---:B------:R-:W-:Y:S02]  /*4730*/  ISETP.GT.AND P4, PT, R0.reuse, 0x8, P4 ;  /* 0x000000080000780c */ /* 0x040fe40002784270 */
[----:B------:R-:W-:Y:S02]  /*4740*/  F2FP.BF16.F32.PACK_AB R45, RZ, R45 ;  /* 0x0000002dff2d723e */ /* 0x000fe400000010ff */
[----:B------:R-:W-:Y:S01]  /*4750*/  F2FP.BF16.F32.PACK_AB R46, RZ, R46 ;  /* 0x0000002eff2e723e */ /* 0x000fe200000010ff */
[----:B------:R-:W-:Y:S01]  /*4760*/  @P5 STG.E.U16 desc[UR36][R4.64+0x50], R44 ;  /* 0x0000502c04005986 */ /* 0x000fe2000c101524 */
[----:B------:R-:W-:Y:S02]  /*4770*/  ISETP.GT.AND P5, PT, R0, 0x8, P0 ;  /* 0x000000080000780c */ /* 0x000fe400007a4270 */
[----:B------:R-:W-:-:S02]  /*4780*/  F2FP.BF16.F32.PACK_AB R47, RZ, R47 ;  /* 0x0000002fff2f723e */ /* 0x000fc400000010ff */
[C---:B------:R-:W-:Y:S01]  /*4790*/  ISETP.GT.AND P2, PT, R18.reuse, 0x31, PT ;  /* 0x000000311200780c */ /* 0x040fe20003f44270 */
[----:B------:R-:W-:Y:S01]  /*47a0*/  @P3 STG.E.U16 desc[UR36][R4.64+0x52], R45 ;  /* 0x0000522d04003986 */ /* 0x000fe2000c101524 */
[----:B------:R-:W-:Y:S02]  /*47b0*/  ISETP.GT.AND P3, PT, R18, 0x30, PT ;  /* 0x000000301200780c */ /* 0x000fe40003f64270 */
[----:B------:R-:W-:Y:S01]  /*47c0*/  F2FP.BF16.F32.PACK_AB R48, RZ, R48 ;  /* 0x00000030ff30723e */ /* 0x000fe200000010ff */
[----:B------:R-:W-:Y:S01]  /*47d0*/  @P4 STG.E.U16 desc[UR36][R6.64+0x50], R46 ;  /* 0x0000502e06004986 */ /* 0x000fe2000c101524 */
[C---:B------:R-:W-:Y:S02]  /*47e0*/  ISETP.GT.AND P4, PT, R0.reuse, RZ, P2 ;  /* 0x000000ff0000720c */ /* 0x040fe40001784270 */
[----:B------:R-:W-:Y:S01]  /*47f0*/  F2FP.BF16.F32.PACK_AB R49, RZ, R49 ;  /* 0x00000031ff31723e */ /* 0x000fe200000010ff */
[----:B------:R-:W-:Y:S01]  /*4800*/  @P5 STG.E.U16 desc[UR36][R6.64+0x52], R47 ;  /* 0x0000522f06005986 */ /* 0x000fe2000c101524 */
[----:B------:R-:W-:-:S02]  /*4810*/  ISETP.GT.AND P5, PT, R0, RZ, P3 ;  /* 0x000000ff0000720c */ /* 0x000fc40001fa4270 */
[C---:B------:R-:W-:Y:S02]  /*4820*/  ISETP.GT.AND P1, PT, R18.reuse, 0x38, PT ;  /* 0x000000381200780c */ /* 0x040fe40003f24270 */
[----:B------:R-:W-:Y:S02]  /*4830*/  ISETP.GT.AND P0, PT, R18, 0x39, PT ;  /* 0x000000391200780c */ /* 0x000fe40003f04270 */
[C---:B------:R-:W-:Y:S02]  /*4840*/  ISETP.GT.AND P3, PT, R0.reuse, 0x8, P3 ;  /* 0x000000080000780c */ /* 0x040fe40001f64270 */
[C---:B------:R-:W-:Y:S02]  /*4850*/  ISETP.GT.AND P2, PT, R0.reuse, 0x8, P2 ;  /* 0x000000080000780c */ /* 0x040fe40001744270 */
[----:B------:R-:W-:Y:S02]  /*4860*/  F2FP.BF16.F32.PACK_AB R50, RZ, R50 ;  /* 0x00000032ff32723e */ /* 0x000fe400000010ff */
[----:B------:R-:W-:Y:S01]  /*4870*/  F2FP.BF16.F32.PACK_AB R51, RZ, R51 ;  /* 0x00000033ff33723e */ /* 0x000fe200000010ff */
[----:B------:R-:W-:Y:S01]  /*4880*/  @P5 STG.E.U16 desc[UR36][R4.64+0x60], R48 ;  /* 0x0000603004005986 */ /* 0x000fe2000c101524 */
[----:B------:R-:W-:-:S02]  /*4890*/  ISETP.GT.AND P5, PT, R0, RZ, P0 ;  /* 0x000000ff0000720c */ /* 0x000fc400007a4270 */
[C---:B------:R-:W-:Y:S01]  /*48a0*/  ISETP.GT.AND P0, PT, R0.reuse, 0x8, P0 ;  /* 0x000000080000780c */ /* 0x040fe20000704270 */
[----:B------:R-:W-:Y:S01]  /*48b0*/  @P4 STG.E.U16 desc[UR36][R4.64+0x62], R49 ;  /* 0x0000623104004986 */ /* 0x000fe2000c101524 */
[C---:B------:R-:W-:Y:S02]  /*48c0*/  ISETP.GT.AND P4, PT, R0.reuse, RZ, P1 ;  /* 0x000000ff0000720c */ /* 0x040fe40000f84270 */
[----:B------:R-:W-:Y:S01]  /*48d0*/  ISETP.GT.AND P1, PT, R0, 0x8, P1 ;  /* 0x000000080000780c */ /* 0x000fe20000f24270 */
[----:B------:R-:W-:Y:S01]  /*48e0*/  @P3 STG.E.U16 desc[UR36][R6.64+0x60], R50 ;  /* 0x0000603206003986 */ /* 0x000fe2000c101524 */
[----:B------:R-:W-:Y:S02]  /*48f0*/  F2FP.BF16.F32.PACK_AB R52, RZ, R52 ;  /* 0x00000034ff34723e */ /* 0x000fe400000010ff */
[----:B------:R-:W-:Y:S01]  /*4900*/  F2FP.BF16.F32.PACK_AB R53, RZ, R53 ;  /* 0x00000035ff35723e */ /* 0x000fe200000010ff */
[----:B------:R-:W-:Y:S01]  /*4910*/  @P2 STG.E.U16 desc[UR36][R6.64+0x62], R51 ;  /* 0x0000623306002986 */ /* 0x000fe2000c101524 */
[----:B------:R-:W-:-:S02]  /*4920*/  F2FP.BF16.F32.PACK_AB R54, RZ, R54 ;  /* 0x00000036ff36723e */ /* 0x000fc400000010ff */
[----:B------:R-:W-:-:S03]  /*4930*/  F2FP.BF16.F32.PACK_AB R55, RZ, R55 ;  /* 0x00000037ff37723e */ /* 0x000fc600000010ff */
[----:B------:R-:W-:Y:S04]  /*4940*/  @P4 STG.E.U16 desc[UR36][R4.64+0x70], R52 ;  /* 0x0000703404004986 */ /* 0x000fe8000c101524 */
[----:B------:R0:W-:Y:S02]  /*4950*/  @P5 STG.E.U16 desc[UR36][R4.64+0x72], R53 ;  /* 0x0000723504005986 */ /* 0x0001e4000c101524 */
[----:B0-----:R-:W-:Y:S02]  /*4960*/  @P1 IMAD.MOV.U32 R4, RZ, RZ, R6 ;  /* 0x000000ffff041224 */ /* 0x001fe400078e0006 */
[----:B------:R-:W-:-:S05]  /*4970*/  @P1 IMAD.MOV.U32 R5, RZ, RZ, R7 ;  /* 0x000000ffff051224 */ /* 0x000fca00078e0007 */
[----:B------:R0:W-:Y:S04]  /*4980*/  @P1 STG.E.U16 desc[UR36][R4.64+0x70], R54 ;  /* 0x0000703604001986 */ /* 0x0001e8000c101524 */
[----:B------:R0:W-:Y:S02]  /*4990*/  @P0 STG.E.U16 desc[UR36][R6.64+0x72], R55 ;  /* 0x0000723706000986 */ /* 0x0001e4000c101524 */
.L_x_100:
[----:B------:R-:W-:Y:S05]  /*49a0*/  BSYNC B0 ;  /* 0x0000000000007941 */ /* 0x000fea0003800000 */
.L_x_38:
[----:B0-----:R-:W2:Y:S01]  /*49b0*/  LDL.64 R4, [R1] ;  /* 0x0000000001047983 */ /* 0x001ea20000100a00 */
[----:B------:R-:W-:Y:S01]  /*49c0*/  ULDC.64 UR4, c[0x0][0x650] ;  /* 0x0001940000047ab9 */ /* 0x000fe20000000a00 */
[----:B------:R-:W-:Y:S02]  /*49d0*/  IMAD.U32 R0, RZ, RZ, UR44 ;  /* 0x0000002cff007e24 */ /* 0x000fe4000f8e00ff */
[----:B------:R-:W-:Y:S02]  /*49e0*/  IMAD.MOV.U32 R22, RZ, RZ, -0x1 ;  /* 0xffffffffff167424 */ /* 0x000fe400078e00ff */
[----:B------:R0:W-:Y:S01]  /*49f0*/  SYNCS.ARRIVE.TRANS64.A1T0 RZ, [R0+UR48], RZ ;  /* 0x000000ff00ff79a7 */ /* 0x0001e20008100030 */
[----:B------:R-:W-:Y:S02]  /*4a00*/  IMAD.MOV.U32 R18, RZ, RZ, -0x1 ;  /* 0xffffffffff127424 */ /* 0x000fe400078e00ff */
[----:B------:R-:W-:Y:S01]  /*4a10*/  IMAD.MOV.U32 R19, RZ, RZ, -0x1 ;  /* 0xffffffffff137424 */ /* 0x000fe200078e00ff */
[----:B0-----:R-:W-:-:S02]  /*4a20*/  PRMT R0, RZ, 0x7610, R0 ;  /* 0x00007610ff007816 */ /* 0x001fc40000000000 */
[----:B--2---:R-:W-:-:S05]  /*4a30*/  LEA R16, P0, R4, R16, 0x1 ;  /* 0x0000001004107211 */ /* 0x004fca00078008ff */
[----:B------:R-:W-:Y:S01]  /*4a40*/  IMAD.X R17, R68, 0x1, R17, P0 ;  /* 0x0000000144117824 */ /* 0x000fe200000e0611 */
[----:B------:R-:W-:-:S04]  /*4a50*/  ISETP.GE.U32.AND P0, PT, R16, UR4, PT ;  /* 0x0000000410007c0c */ /* 0x000fc8000bf06070 */
[----:B------:R-:W-:-:S13]  /*4a60*/  ISETP.GE.U32.AND.EX P0, PT, R17, UR5, PT, P0 ;  /* 0x0000000511007c0c */ /* 0x000fda000bf06100 */
[----:B------:R-:W-:Y:S05]  /*4a70*/  @P0 BRA `(.L_x_101) ;  /* 0x00000004004c0947 */ /* 0x000fea0003800000 */
[----:B------:R-:W0:Y:S01]  /*4a80*/  LDC.64 R10, c[0x0][0x628] ;  /* 0x00018a00ff0a7b82 */ /* 0x000e220000000a00 */
[----:B------:R-:W2:Y:S01]  /*4a90*/  S2R R12, SR_CTAID.X ;  /* 0x00000000000c7919 */ /* 0x000ea20000002500 */
[----:B-1-34-:R-:W-:Y:S02]  /*4aa0*/  IMAD.MOV.U32 R8, RZ, RZ, R16 ;  /* 0x000000ffff087224 */ /* 0x01afe400078e0010 */
[----:B------:R-:W-:Y:S01]  /*4ab0*/  IMAD.MOV.U32 R9, RZ, RZ, R17 ;  /* 0x000000ffff097224 */ /* 0x000fe200078e0011 */
[----:B------:R-:W1:Y:S03]  /*4ac0*/  S2R R18, SR_CTAID.Y ;  /* 0x0000000000127919 */ /* 0x000e660000002600 */
[----:B------:R-:W3:Y:S08]  /*4ad0*/  LDC R0, c[0x0][0x630] ;  /* 0x00018c00ff007b82 */ /* 0x000ef00000000800 */
[----:B------:R-:W4:Y:S01]  /*4ae0*/  LDC.64 R14, c[0x0][0x620] ;  /* 0x00018800ff0e7b82 */ /* 0x000f220000000a00 */
[----:B0-----:R-:W-:-:S04]  /*4af0*/  ISETP.NE.U32.AND P0, PT, R10, RZ, PT ;  /* 0x000000ff0a00720c */ /* 0x001fc80003f05070 */
[----:B------:R-:W-:-:S13]  /*4b00*/  ISETP.NE.AND.EX P0, PT, R11, RZ, PT, P0 ;  /* 0x000000ff0b00720c */ /* 0x000fda0003f05300 */
[----:B-1234-:R-:W-:Y:S05]  /*4b10*/  @!P0 BRA `(.L_x_102) ;  /* 0x0000000000288947 */ /* 0x01efea0003800000 */
[----:B------:R-:W0:Y:S02]  /*4b20*/  LDC R3, c[0x0][0x634] ;  /* 0x00018d00ff037b82 */ /* 0x000e240000000800 */
[----:B0-----:R-:W-:-:S05]  /*4b30*/  IADD3 R3, P0, R16, R3, RZ ;  /* 0x0000000310037210 */ /* 0x001fca0007f1e0ff */
        /* <DEDUP_REMOVED lines=8> */
.L_x_102:
[-CC-:B------:R-:W-:Y:S01]  /*4bc0*/  SHF.R.U64 R19, R8, R0.reuse, R9.reuse ;  /* 0x0000000008137219 */ /* 0x180fe20000001209 */
[----:B------:R-:W0:Y:S01]  /*4bd0*/  LDC.64 R24, c[0x0][0x640] ;  /* 0x00019000ff187b82 */ /* 0x000e220000000a00 */
[----:B------:R-:W-:Y:S01]  /*4be0*/  SHF.R.U32.HI R0, RZ, R0, R9 ;  /* 0x00000000ff007219 */ /* 0x000fe20000011609 */
[----:B------:R-:W-:Y:S01]  /*4bf0*/  ULDC UR4, c[0x0][0x150] ;  /* 0x0000540000047ab9 */ /* 0x000fe20000000800 */
[----:B------:R-:W-:Y:S02]  /*4c00*/  IADD3 R3, P0, RZ, -R19, RZ ;  /* 0x80000013ff037210 */ /* 0x000fe40007f1e0ff */
[----:B------:R-:W-:-:S03]  /*4c10*/  I2FP.F32.U32 R7, R12 ;  /* 0x0000000c00077245 */ /* 0x000fc60000201000 */
[----:B------:R-:W1:Y:S01]  /*4c20*/  LDC R6, c[0x0][0x618] ;  /* 0x00018600ff067b82 */ /* 0x000e620000000800 */
[----:B------:R-:W-:Y:S02]  /*4c30*/  IMAD.X R5, RZ, RZ, ~R0, P0 ;  /* 0x000000ffff057224 */ /* 0x000fe400000e0e00 */
[----:B------:R-:W-:Y:S01]  /*4c40*/  FMUL R7, R7, UR4 ;  /* 0x0000000407077c20 */ /* 0x000fe20008400000 */
[----:B------:R-:W-:Y:S01]  /*4c50*/  ULDC UR4, c[0x0][0x154] ;  /* 0x0000550000047ab9 */ /* 0x000fe20000000800 */
[-C--:B------:R-:W-:Y:S02]  /*4c60*/  IMAD R0, R5, R14.reuse, RZ ;  /* 0x0000000e05007224 */ /* 0x080fe400078e02ff */
[C---:B------:R-:W-:Y:S01]  /*4c70*/  IMAD.WIDE.U32 R4, R3.reuse, R14, R16 ;  /* 0x0000000e03047225 */ /* 0x040fe200078e0010 */
[----:B------:R-:W2:Y:S01]  /*4c80*/  LDC R8, c[0x0][0x608] ;  /* 0x00018200ff087b82 */ /* 0x000ea20000000800 */
[----:B------:R-:W3:Y:S02]  /*4c90*/  F2I.U32.TRUNC.NTZ R7, R7 ;  /* 0x0000000700077305 */ /* 0x000ee4000020f000 */
[----:B------:R-:W-:Y:S01]  /*4ca0*/  IMAD R3, R3, R15, R0 ;  /* 0x0000000f03037224 */ /* 0x000fe200078e0200 */
[----:B------:R-:W-:-:S03]  /*4cb0*/  I2FP.F32.U32 R0, R18 ;  /* 0x0000001200007245 */ /* 0x000fc60000201000 */
[----:B------:R-:W-:Y:S01]  /*4cc0*/  IMAD.IADD R3, R5, 0x1, R3 ;  /* 0x0000000105037824 */ /* 0x000fe200078e0203 */
[----:B------:R-:W4:Y:S01]  /*4cd0*/  LDC R11, c[0x0][0x658] ;  /* 0x00019600ff0b7b82 */ /* 0x000f220000000800 */
[----:B0-----:R-:W-:-:S04]  /*4ce0*/  ISETP.NE.U32.AND P0, PT, R24, RZ, PT ;  /* 0x000000ff1800720c */ /* 0x001fc80003f05070 */
[----:B------:R-:W-:-:S03]  /*4cf0*/  ISETP.NE.AND.EX P0, PT, R25, RZ, PT, P0 ;  /* 0x000000ff1900720c */ /* 0x000fc60003f05300 */
[----:B------:R-:W0:Y:S01]  /*4d00*/  LDC R9, c[0x0][0x144] ;  /* 0x00005100ff097b82 */ /* 0x000e220000000800 */
[-C--:B-1----:R-:W-:Y:S01]  /*4d10*/  SHF.R.U64 R10, R4, R6.reuse, R3 ;  /* 0x00000006040a7219 */ /* 0x082fe20000001203 */
[----:B---3--:R-:W-:Y:S01]  /*4d20*/  IMAD.MOV R7, RZ, RZ, -R7 ;  /* 0x000000ffff077224 */ /* 0x008fe200078e0a07 */
[----:B------:R-:W-:Y:S01]  /*4d30*/  SHF.R.U32.HI R3, RZ, R6, R3 ;  /* 0x00000006ff037219 */ /* 0x000fe20000011603 */
[----:B------:R-:W-:-:S04]  /*4d40*/  FMUL R6, R0, UR4 ;  /* 0x0000000400067c20 */ /* 0x000fc80008400000 */
[----:B------:R-:W1:Y:S01]  /*4d50*/  LDC R21, c[0x0][0x148] ;  /* 0x00005200ff157b82 */ /* 0x000e620000000800 */
[----:B------:R3:W0:Y:S01]  /*4d60*/  F2I.U32.TRUNC.NTZ R14, R6 ;  /* 0x00000006000e7305 */ /* 0x000622000020f000 */
[-CC-:B--2---:R-:W-:Y:S02]  /*4d70*/  SHF.R.U64 R13, R10, R8.reuse, R3.reuse ;  /* 0x000000080a0d7219 */ /* 0x184fe40000001203 */
[----:B------:R-:W-:-:S04]  /*4d80*/  SHF.R.U32.HI R0, RZ, R8, R3 ;  /* 0x00000008ff007219 */ /* 0x000fc80000011603 */
[----:B-----5:R-:W2:Y:S01]  /*4d90*/  LDC R20, c[0x0][0x648] ;  /* 0x00019200ff147b82 */ /* 0x020ea20000000800 */
[-CC-:B----4-:R-:W-:Y:S02]  /*4da0*/  SHF.R.U64 R15, R13, R11.reuse, R0.reuse ;  /* 0x0000000b0d0f7219 */ /* 0x190fe40000001200 */
[----:B------:R-:W-:-:S03]  /*4db0*/  SHF.R.U32.HI R5, RZ, R11, R0 ;  /* 0x0000000bff057219 */ /* 0x000fc60000011600 */
[----:B------:R-:W-:Y:S02]  /*4dc0*/  IMAD.MOV.U32 R4, RZ, RZ, R15 ;  /* 0x000000ffff047224 */ /* 0x000fe400078e000f */
[----:B------:R-:W4:Y:S01]  /*4dd0*/  LDC R26, c[0x0][0x638] ;  /* 0x00018e00ff1a7b82 */ /* 0x000f220000000800 */
[----:B0-----:R-:W-:-:S07]  /*4de0*/  IMAD R22, R9, R7, R12 ;  /* 0x0000000709167224 */ /* 0x001fce00078e020c */
[----:B------:R-:W0:Y:S08]  /*4df0*/  LDC R27, c[0x0][0x610] ;  /* 0x00018400ff1b7b82 */ /* 0x000e300000000800 */
[----:B------:R-:W0:Y:S01]  /*4e00*/  LDC R28, c[0x0][0x600] ;  /* 0x00018000ff1c7b82 */ /* 0x000e220000000800 */
[----:B-123--:R-:W-:Y:S05]  /*4e10*/  @!P0 BRA `(.L_x_103) ;  /* 0x0000000000288947 */ /* 0x00efea0003800000 */
[----:B------:R-:W1:Y:S02]  /*4e20*/  LDC R0, c[0x0][0x64c] ;  /* 0x00019300ff007b82 */ /* 0x000e640000000800 */
[----:B-1----:R-:W-:-:S05]  /*4e30*/  IADD3 R3, P0, R15, R0, RZ ;  /* 0x000000000f037210 */ /* 0x002fca0007f1e0ff */
        /* <DEDUP_REMOVED lines=8> */
.L_x_103:
[----:B------:R-:W-:Y:S01]  /*4ec0*/  ISETP.NE.AND P0, PT, R2, 0x1, PT ;  /* 0x000000010200780c */ /* 0x000fe20003f05270 */
[----:B------:R-:W-:Y:S01]  /*4ed0*/  IMAD.MOV R14, RZ, RZ, -R14 ;  /* 0x000000ffff0e7224 */ /* 0x000fe200078e0a0e */
[----:B------:R-:W-:Y:S02]  /*4ee0*/  SHF.R.U64 R0, R4, R20, R5 ;  /* 0x0000001404007219 */ /* 0x000fe40000001205 */
[----:B------:R-:W-:Y:S02]  /*4ef0*/  LOP3.LUT R3, R13, R70, RZ, 0xc0, !PT ;  /* 0x000000460d037212 */ /* 0x000fe400078ec0ff */
[----:B------:R-:W-:Y:S01]  /*4f00*/  LOP3.LUT R5, R10, R69, RZ, 0xc0, !PT ;  /* 0x000000450a057212 */ /* 0x000fe200078ec0ff */
[----:B------:R-:W-:Y:S02]  /*4f10*/  IMAD.MOV R4, RZ, RZ, -R0 ;  /* 0x000000ffff047224 */ /* 0x000fe400078e0a00 */
[----:B------:R-:W-:Y:S02]  /*4f20*/  IMAD R3, R66, R0, R3 ;  /* 0x0000000042037224 */ /* 0x000fe400078e0203 */
[----:B----4-:R-:W-:-:S02]  /*4f30*/  IMAD R0, R4, R26, R15 ;  /* 0x0000001a04007224 */ /* 0x010fc400078e020f */
[----:B------:R-:W-:Y:S02]  /*4f40*/  @P0 IMAD R22, R21, R14, R18 ;  /* 0x0000000e15160224 */ /* 0x000fe400078e0212 */
[----:B------:R-:W-:Y:S02]  /*4f50*/  IMAD.MOV.U32 R4, RZ, RZ, 0x1 ;  /* 0x00000001ff047424 */ /* 0x000fe400078e00ff */
[----:B0-----:R-:W-:Y:S02]  /*4f60*/  IMAD R22, R3, R27, R22 ;  /* 0x0000001b03167224 */ /* 0x001fe400078e0216 */
[----:B------:R-:W-:Y:S01]  /*4f70*/  IMAD R3, R0, R28, R5 ;  /* 0x0000001c00037224 */ /* 0x000fe200078e0205 */
[----:B------:R-:W-:-:S04]  /*4f80*/  PRMT R0, R4, 0x7610, R0 ;  /* 0x0000761004007816 */ /* 0x000fc80000000000 */
[----:B------:R-:W-:Y:S02]  /*4f90*/  SEL R18, R3, R22, !P0 ;  /* 0x0000001603127207 */ /* 0x000fe40004000000 */
[----:B------:R-:W-:-:S07]  /*4fa0*/  SEL R22, R22, R3, !P0 ;  /* 0x0000000316167207 */ /* 0x000fce0004000000 */
.L_x_101:
[----:B------:R-:W-:Y:S01]  /*4fb0*/  UIMAD.WIDE.U32 UR4, UR38, 0x24924925, URZ ;  /* 0x24924925260478a5 */ /* 0x000fe2000f8e003f */
[----:B------:R-:W-:Y:S02]  /*4fc0*/  LOP3.LUT P0, RZ, R0, 0xff, RZ, 0xc0, !PT ;  /* 0x000000ff00ff7812 */ /* 0x000fe4000780c0ff */
[----:B------:R-:W-:Y:S01]  /*4fd0*/  LOP3.LUT R75, R75, 0x1, RZ, 0x3c, !PT ;  /* 0x000000014b4b7812 */ /* 0x000fe200078e3cff */
[----:B------:R-:W-:-:S04]  /*4fe0*/  UIADD3 UR4, UR38, -UR5, URZ ;  /* 0x8000000526047290 */ /* 0x000fc8000fffe03f */
[----:B------:R-:W-:-:S04]  /*4ff0*/  ULEA.HI UR4, UR4, UR5, URZ, 0x1f ;  /* 0x0000000504047291 */ /* 0x000fc8000f8ff83f */
[----:B------:R-:W-:-:S04]  /*5000*/  USHF.R.U32.HI UR4, URZ, 0x2, UR4 ;  /* 0x000000023f047899 */ /* 0x000fc80008011604 */
[----:B------:R-:W-:Y:S01]  /*5010*/  UIMAD UR38, UR4, -0x7, UR38 ;  /* 0xfffffff9042678a4 */ /* 0x000fe2000f8e0226 */
[----:B------:R-:W-:Y:S11]  /*5020*/  @P0 BRA `(.L_x_104) ;  /* 0xffffffc800140947 */ /* 0x000ff6000383ffff */
[----:B------:R-:W-:Y:S05]  /*5030*/  EXIT ;  /* 0x000000000000794d */ /* 0x000fea0003800000 */
.L_x_17:
[----:B------:R-:W-:-:S08]  /*5040*/  ISETP.NE.AND P0, PT, R9, RZ, PT ;  /* 0x000000ff0900720c */ /* 0x000fd00003f05270 */
[----:B0-----:R-:W0:-:S00]  /*5050*/  USETMAXREG.DEALLOC.CTAPOOL 0x28 ;  /* 0x00000028000079c8 */ /* 0x001e0000080e0500 */
[----:B------:R-:W-:Y:S05]  /*5060*/  @P0 EXIT ;  /* 0x000000000000094d */ /* 0x000fea0003800000 */
[----:B0-----:R-:W-:Y:S01]  /*5070*/  LOP3.LUT P0, RZ, R3, 0xff, RZ, 0xc0, !PT ;  /* 0x000000ff03ff7812 */ /* 0x001fe2000780c0ff */
[----:B------:R-:W-:Y:S02]  /*5080*/  IMAD.MOV.U32 R3, RZ, RZ, 0x1 ;  /* 0x00000001ff037424 */ /* 0x000fe400078e00ff */
[----:B------:R-:W-:-:S10]  /*5090*/  IMAD.MOV.U32 R8, RZ, RZ, RZ ;  /* 0x000000ffff087224 */ /* 0x000fd400078e00ff */
[----:B------:R-:W-:Y:S05]  /*50a0*/  @!P0 BRA `(.L_x_105) ;  /* 0x0000000c009c8947 */ /* 0x000fea0003800000 */
[----:B------:R-:W0:Y:S01]  /*50b0*/  S2UR UR5, SR_CgaCtaId ;  /* 0x00000000000579c3 */ /* 0x000e220000008800 */
[----:B------:R-:W-:Y:S01]  /*50c0*/  UMOV UR7, 0x1 ;  /* 0x0000000100077882 */ /* 0x000fe20000000000 */
[----:B------:R-:W-:Y:S01]  /*50d0*/  LOP3.LUT P0, RZ, R4, 0x1f, RZ, 0xc0, !PT ;  /* 0x0000001f04ff7812 */ /* 0x000fe2000780c0ff */
[----:B------:R-:W-:Y:S01]  /*50e0*/  ULDC UR14, c[0x0][0x658] ;  /* 0x00019600000e7ab9 */ /* 0x000fe20000000800 */
[----:B------:R-:W-:Y:S01]  /*50f0*/  UMOV UR6, 0xffffffff ;  /* 0xffffffff00067882 */ /* 0x000fe20000000000 */
[----:B------:R-:W-:Y:S01]  /*5100*/  BSSY B0, `(.L_x_105) ;  /* 0x00000e1000007945 */ /* 0x000fe20003800000 */
[----:B------:R-:W-:Y:S01]  /*5110*/  USHF.L.U32 UR6, UR6, UR14, URZ ;  /* 0x0000000e06067299 */ /* 0x000fe2000800063f */
[C---:B------:R-:W-:Y:S01]  /*5120*/  ISETP.NE.AND P2, PT, R5.reuse, RZ, PT ;  /* 0x000000ff0500720c */ /* 0x040fe20003f45270 */
[----:B------:R-:W-:Y:S01]  /*5130*/  IMAD.MOV.U32 R10, RZ, RZ, 0x1 ;  /* 0x00000001ff0a7424 */ /* 0x000fe200078e00ff */
[----:B------:R-:W-:Y:S01]  /*5140*/  ISETP.NE.OR P0, PT, R5, RZ, !P0 ;  /* 0x000000ff0500720c */ /* 0x000fe20004705670 */
[----:B------:R-:W-:Y:S01]  /*5150*/  IMAD.MOV.U32 R3, RZ, RZ, 0x1 ;  /* 0x00000001ff037424 */ /* 0x000fe200078e00ff */
[----:B------:R-:W-:Y:S01]  /*5160*/  LOP3.LUT R9, R23, 0x2, RZ, 0xfc, !PT ;  /* 0x0000000217097812 */ /* 0x000fe200078efcff */
[----:B------:R-:W-:Y:S01]  /*5170*/  IMAD.MOV.U32 R8, RZ, RZ, RZ ;  /* 0x000000ffff087224 */ /* 0x000fe200078e00ff */
[----:B------:R-:W-:Y:S01]  /*5180*/  ULDC UR13, c[0x0][0x600] ;  /* 0x00018000000d7ab9 */ /* 0x000fe20000000800 */
[----:B------:R-:W-:Y:S01]  /*5190*/  UMOV UR23, 0x5 ;  /* 0x0000000500177882 */ /* 0x000fe20000000000 */
[----:B------:R-:W-:-:S02]  /*51a0*/  UIADD3 UR42, UR40, 0x1, URZ ;  /* 0x00000001282a7890 */ /* 0x000fc4000fffe03f */
[----:B------:R-:W-:Y:S02]  /*51b0*/  UIADD3 UR13, UR13, -0x1, URZ ;  /* 0xffffffff0d0d7890 */ /* 0x000fe4000fffe03f */
[----:B------:R-:W-:Y:S02]  /*51c0*/  USHF.L.U32 UR14, UR7, UR14, URZ ;  /* 0x0000000e070e7299 */ /* 0x000fe4000800063f */
[----:B------:R-:W-:Y:S01]  /*51d0*/  ULOP3.LUT UR21, URZ, UR6, URZ, 0x33, !UPT ;  /* 0x000000063f157292 */ /* 0x000fe2000f8e333f */
[----:B------:R-:W-:Y:S01]  /*51e0*/  ULDC.64 UR30, c[0x0][0x198] ;  /* 0x00006600001e7ab9 */ /* 0x000fe20000000a00 */
[----:B0-----:R-:W-:Y:S02]  /*51f0*/  ULOP3.LUT UR4, UR5, 0x1, URZ, 0xc0, !UPT ;  /* 0x0000000105047892 */ /* 0x001fe4000f8ec03f */
[----:B------:R-:W-:Y:S02]  /*5200*/  USHF.R.U32.HI UR41, URZ, 0x1, UR5 ;  /* 0x000000013f297899 */ /* 0x000fe40008011605 */
[----:B------:R-:W-:-:S02]  /*5210*/  USHF.L.U32 UR15, UR5, 0x5, URZ ;  /* 0x00000005050f7899 */ /* 0x000fc4000800063f */
[----:B------:R-:W-:Y:S02]  /*5220*/  USHF.L.U32 UR37, UR5, 0xb, URZ ;  /* 0x0000000b05257899 */ /* 0x000fe4000800063f */
[----:B------:R-:W-:Y:S02]  /*5230*/  ULOP3.LUT UR5, UR5, 0xfffffffe, URZ, 0xc0, !UPT ;  /* 0xfffffffe05057892 */ /* 0x000fe4000f8ec03f */
[----:B------:R-:W-:Y:S02]  /*5240*/  UISETP.GT.U32.AND UP0, UPT, UR4, 0xffff, UPT ;  /* 0x0000ffff0400788c */ /* 0x000fe4000bf04070 */
[----:B------:R-:W-:Y:S02]  /*5250*/  USHF.L.U32 UR22, UR7, UR5, URZ ;  /* 0x0000000507167299 */ /* 0x000fe4000800063f */
[----:B------:R-:W-:Y:S02]  /*5260*/  ULOP3.LUT UR5, UR5, 0x1, URZ, 0xfc, !UPT ;  /* 0x0000000105057892 */ /* 0x000fe4000f8efc3f */
[----:B------:R-:W-:-:S02]  /*5270*/  USEL UR4, UR4, 0xffff, !UP0 ;  /* 0x0000ffff04047887 */ /* 0x000fc4000c000000 */
[----:B------:R-:W-:Y:S02]  /*5280*/  USHF.L.U32 UR5, UR7, UR5, URZ ;  /* 0x0000000507057299 */ /* 0x000fe4000800063f */
[----:B------:R-:W-:Y:S02]  /*5290*/  ULOP3.LUT UR4, UR4, 0xffff, URZ, 0xc0, !UPT ;  /* 0x0000ffff04047892 */ /* 0x000fe4000f8ec03f */
[----:B------:R-:W-:Y:S02]  /*52a0*/  ULOP3.LUT UR15, UR15, 0x20, URZ, 0xc0, !UPT ;  /* 0x000000200f0f7892 */ /* 0x000fe4000f8ec03f */
[----:B------:R-:W-:Y:S02]  /*52b0*/  ULOP3.LUT UR22, UR22, UR5, URZ, 0xfc, !UPT ;  /* 0x0000000516167292 */ /* 0x000fe4000f8efc3f */
[----:B------:R-:W-:-:S12]  /*52c0*/  USHF.L.U32 UR23, UR23, UR4, URZ ;  /* 0x0000000417177299 */ /* 0x000fd8000800063f */
.L_x_117:
[----:B------:R-:W-:-:S03]  /*52d0*/  UMOV UR4, 0xffffffff ;  /* 0xffffffff00047882 */ /* 0x000fc60000000000 */
[----:B------:R-:W-:Y:S05]  /*52e0*/  BRA.DIV UR4, `(.L_x_106) ;  /* 0x0000001204947947 */ /* 0x000fea000b800000 */
[----:B------:R-:W-:-:S13]  /*52f0*/  ELECT P6, URZ, PT ;  /* 0x00000000003f782f */ /* 0x000fda00038c0000 */
.L_x_133:
[----:B------:R-:W0:Y:S01]  /*5300*/  LDC R4, c[0x0][0x28c] ;  /* 0x0000a300ff047b82 */ /* 0x000e220000000800 */
[----:B------:R-:W-:Y:S01]  /*5310*/  BSSY B1, `(.L_x_107) ;  /* 0x0000049000017945 */ /* 0x000fe20003800000 */
[----:B0-----:R-:W-:-:S13]  /*5320*/  ISETP.LT.OR P6, PT, R4, 0x1, !P6 ;  /* 0x000000010400780c */ /* 0x001fda00077c1670 */
[----:B------:R-:W-:Y:S05]  /*5330*/  @P6 BRA `(.L_x_108) ;  /* 0x0000000400186947 */ /* 0x000fea0003800000 */
[----:B------:R-:W-:Y:S01]  /*5340*/  LEA R22, R22, UR41, 0x1 ;  /* 0x0000002916167c11 */ /* 0x000fe2000f8e08ff */
[----:B------:R-:W-:Y:S01]  /*5350*/  IMAD.MOV.U32 R13, RZ, RZ, RZ ;  /* 0x000000ffff0d7224 */ /* 0x000fe200078e00ff */
[----:B------:R-:W-:Y:S01]  /*5360*/  LEA R18, R18, UR15, 0x6 ;  /* 0x0000000f12127c11 */ /* 0x000fe2000f8e30ff */
[----:B------:R-:W-:Y:S02]  /*5370*/  IMAD.U32 R14, RZ, RZ, UR42 ;  /* 0x0000002aff0e7e24 */ /* 0x000fe4000f8e00ff */
[----:B------:R-:W-:Y:S02]  /*5380*/  IMAD.MOV.U32 R4, RZ, RZ, R3 ;  /* 0x000000ffff047224 */ /* 0x000fe400078e0003 */
[----:B------:R-:W-:Y:S02]  /*5390*/  IMAD.MOV.U32 R5, RZ, RZ, R8 ;  /* 0x000000ffff057224 */ /* 0x000fe400078e0008 */
[----:B------:R-:W-:-:S07]  /*53a0*/  IMAD.SHL.U32 R22, R22, 0x20, RZ ;  /* 0x0000002016167824 */ /* 0x000fce00078e00ff */
.L_x_112:
[----:B------:R-:W0:Y:S01]  /*53b0*/  S2R R7, SR_CgaCtaId ;  /* 0x0000000000077919 */ /* 0x000e220000008800 */
[----:B------:R-:W-:-:S04]  /*53c0*/  MOV R6, 0x400 ;  /* 0x0000040000067802 */ /* 0x000fc80000000f00 */
[----:B0-----:R-:W-:Y:S02]  /*53d0*/  LEA R12, R7, R6, 0x18 ;  /* 0x00000006070c7211 */ /* 0x001fe400078ec0ff */
[----:B------:R-:W-:Y:S01]  /*53e0*/  SHF.L.U32 R6, R4, 0x1f, RZ ;  /* 0x0000001f04067819 */ /* 0x000fe200000006ff */
[----:B------:R-:W0:Y:S02]  /*53f0*/  @!P2 LDC R7, c[0x0][0x500] ;  /* 0x00014000ff07ab82 */ /* 0x000e240000000800 */
[----:B------:R-:W-:-:S04]  /*5400*/  IMAD R11, R5, 0x8, R12 ;  /* 0x00000008050b7824 */ /* 0x000fc800078e020c */
[----:B------:R-:W1:Y:S02]  /*5410*/  SYNCS.PHASECHK.TRANS64.TRYWAIT P1, [R11+URZ+0x38], R6 ;  /* 0x000038060b0075a7 */ /* 0x000e64000802017f */
[----:B-1----:R-:W-:Y:S05]  /*5420*/  @!P1 BRA `(.L_x_109) ;  /* 0x0000001000649947 */ /* 0x002fea0003800000 */
.L_x_134:
[----:B-1----:R-:W-:Y:S01]  /*5430*/  PRMT R6, R9, 0x9910, RZ ;  /* 0x0000991009067816 */ /* 0x002fe200000000ff */
[----:B0-----:R0:W-:Y:S03]  /*5440*/  @!P2 SYNCS.ARRIVE.TRANS64 RZ, [R11+URZ], R7 ;  /* 0x000000070bffa9a7 */ /* 0x0011e6000800003f */
[----:B------:R-:W-:-:S13]  /*5450*/  ISETP.NE.AND P1, PT, R6, 0x2, PT ;  /* 0x000000020600780c */ /* 0x000fda0003f25270 */
[----:B0-----:R-:W-:Y:S05]  /*5460*/  @P1 BRA `(.L_x_110) ;  /* 0x0000000000041947 */ /* 0x001fea0003800000 */
[----:B------:R-:W-:Y:S01]  /*5470*/  BPT.TRAP 0x1 ;  /* 0x000000040000795c */ /* 0x000fe20000300000 */
.L_x_110:
[----:B------:R-:W-:Y:S05]  /*5480*/  @P0 BRA `(.L_x_111) ;  /* 0x0000000000040947 */ /* 0x000fea0003800000 */
[----:B------:R-:W-:Y:S01]  /*5490*/  BPT.TRAP 0x1 ;  /* 0x000000040000795c */ /* 0x000fe20000300000 */
.L_x_111:
[----:B------:R-:W-:Y:S01]  /*54a0*/  R2UR UR8, R5 ;  /* 0x00000000050872ca */ /* 0x000fe200000e0000 */
[----:B------:R-:W-:Y:S01]  /*54b0*/  VIADD R14, R14, 0xffffffff ;  /* 0xffffffff0e0e7836 */ /* 0x000fe20000000000 */
[----:B------:R-:W-:Y:S01]  /*54c0*/  R2UR UR10, R12 ;  /* 0x000000000c0a72ca */ /* 0x000fe200000e0000 */
[----:B------:R-:W-:Y:S01]  /*54d0*/  UIADD3 UR4, UP0, UR30, 0xf0, URZ ;  /* 0x000000f01e047890 */ /* 0x000fe2000ff1e03f */
[----:B------:R-:W-:Y:S01]  /*54e0*/  R2UR UR34, R13 ;  /* 0x000000000d2272ca */ /* 0x000fe200000e0000 */
[----:B------:R-:W-:Y:S01]  /*54f0*/  UIADD3 UR38, UP1, UR30, 0x1f0, URZ ;  /* 0x000001f01e267890 */ /* 0x000fe2000ff3e03f */
[----:B------:R-:W-:Y:S01]  /*5500*/  R2UR UR33, R11 ;  /* 0x000000000b2172ca */ /* 0x000fe200000e0000 */
[----:B------:R-:W-:Y:S01]  /*5510*/  UIADD3.X UR5, URZ, UR31, URZ, UP0, !UPT ;  /* 0x0000001f3f057290 */ /* 0x000fe200087fe43f */
[----:B------:R-:W-:Y:S01]  /*5520*/  R2UR UR35, R22 ;  /* 0x00000000162372ca */ /* 0x000fe200000e0000 */
[----:B------:R-:W-:Y:S01]  /*5530*/  UPRMT UR29, URZ, 0x5410, UR23 ;  /* 0x000054103f1d7896 */ /* 0x000fe20008000017 */
[----:B------:R-:W-:Y:S01]  /*5540*/  R2UR UR36, R19 ;  /* 0x00000000132472ca */ /* 0x000fe200000e0000 */
[----:B------:R-:W-:Y:S01]  /*5550*/  UIADD3.X UR39, URZ, UR31, URZ, UP1, !UPT ;  /* 0x0000001f3f277290 */ /* 0x000fe20008ffe43f */
[----:B------:R-:W-:Y:S01]  /*5560*/  R2UR UR19, R18 ;  /* 0x00000000121372ca */ /* 0x000fe200000e0000 */
[----:B------:R-:W-:Y:S01]  /*5570*/  USHF.L.U32 UR8, UR8, 0xd, URZ ;  /* 0x0000000d08087899 */ /* 0x000fe2000800063f */
[----:B------:R-:W-:Y:S01]  /*5580*/  ISETP.GT.AND P3, PT, R14, 0x1, PT ;  /* 0x000000010e00780c */ /* 0x000fe20003f64270 */
[----:B------:R-:W-:Y:S01]  /*5590*/  UPRMT UR43, URZ, 0x5410, UR22 ;  /* 0x000054103f2b7896 */ /* 0x000fe20008000016 */
[----:B------:R-:W-:Y:S01]  /*55a0*/  VIADD R5, R5, 0x1 ;  /* 0x0000000105057836 */ /* 0x000fe20000000000 */
[----:B------:R-:W-:Y:S01]  /*55b0*/  ULEA UR9, UR41, UR8, 0xb ;  /* 0x0000000829097291 */ /* 0x000fe2000f8e583f */
[----:B------:R-:W-:Y:S01]  /*55c0*/  VIADD R13, R13, 0x80 ;  /* 0x000000800d0d7836 */ /* 0x000fe20000000000 */
[----:B------:R-:W-:-:S02]  /*55d0*/  ULOP3.LUT UR8, UR8, 0x800, UR37, 0xf8, !UPT ;  /* 0x0000080008087892 */ /* 0x000fc4000f8ef825 */
[----:B------:R-:W-:Y:S01]  /*55e0*/  ULEA UR24, UR9, UR10, 0x1 ;  /* 0x0000000a09187291 */ /* 0x000fe2000f8e083f */
[C---:B------:R-:W-:Y:S01]  /*55f0*/  ISETP.NE.AND P1, PT, R5.reuse, 0x7, PT ;  /* 0x000000070500780c */ /* 0x040fe20003f25270 */
[----:B------:R-:W-:Y:S02]  /*5600*/  ULEA UR8, UR8, UR10, 0x1 ;  /* 0x0000000a08087291 */ /* 0x000fe4000f8e083f */
[----:B------:R-:W-:Y:S01]  /*5610*/  UIADD3 UR32, UR24, 0x180, URZ ;  /* 0x0000018018207890 */ /* 0x000fe2000fffe03f */
[----:B------:R-:W-:Y:S01]  /*5620*/  SEL R7, RZ, 0x1, P1 ;  /* 0x00000001ff077807 */ /* 0x000fe20000800000 */
[----:B------:R-:W-:Y:S01]  /*5630*/  UIADD3 UR26, UR34, 0x40, URZ ;  /* 0x00000040221a7890 */ /* 0x000fe2000fffe03f */
[----:B------:R-:W-:Y:S01]  /*5640*/  SEL R5, R5, RZ, P1 ;  /* 0x000000ff05057207 */ /* 0x000fe20000800000 */
[----:B------:R-:W-:Y:S01]  /*5650*/  UIADD3 UR24, UR24, 0x2180, URZ ;  /* 0x0000218018187890 */ /* 0x000fe2000fffe03f */
[----:B------:R-:W-:Y:S01]  /*5660*/  LOP3.LUT R4, R4, R7, RZ, 0x3c, !PT ;  /* 0x0000000704047212 */ /* 0x000fe200078e3cff */
[----:B------:R-:W-:-:S02]  /*5670*/  UIADD3 UR16, UR8, 0x1c180, URZ ;  /* 0x0001c18008107890 */ /* 0x000fc4000fffe03f */
[----:B------:R-:W-:Y:S01]  /*5680*/  UIADD3 UR8, UR8, 0x1e180, URZ ;  /* 0x0001e18008087890 */ /* 0x000fe2000fffe03f */
[----:B------:R-:W-:Y:S01]  /*5690*/  UMOV UR6, 0x0 ;  /* 0x0000000000067882 */ /* 0x000fe20000000000 */
[----:B------:R-:W-:Y:S01]  /*56a0*/  UMOV UR7, 0x10000000 ;  /* 0x1000000000077882 */ /* 0x000fe20000000000 */
[----:B------:R-:W-:Y:S01]  /*56b0*/  UMOV UR25, UR33 ;  /* 0x0000002100197c82 */ /* 0x000fe20008000000 */
[----:B------:R-:W-:Y:S01]  /*56c0*/  UMOV UR27, UR35 ;  /* 0x00000023001b7c82 */ /* 0x000fe20008000000 */
[----:B------:R-:W-:Y:S01]  /*56d0*/  UMOV UR28, UR36 ;  /* 0x00000024001c7c82 */ /* 0x000fe20008000000 */
[----:B------:R-:W-:Y:S01]  /*56e0*/  UMOV UR17, UR33 ;  /* 0x0000002100117c82 */ /* 0x000fe20008000000 */
[----:B------:R-:W-:Y:S01]  /*56f0*/  UMOV UR18, UR34 ;  /* 0x0000002200127c82 */ /* 0x000fe20008000000 */
[----:B------:R-:W-:Y:S01]  /*5700*/  UMOV UR20, UR36 ;  /* 0x0000002400147c82 */ /* 0x000fe20008000000 */
[----:B------:R0:W-:Y:S01]  /*5710*/  UTMALDG.3D.MULTICAST [UR32], [UR4], UR29, desc[UR6] ;  /* 0x00000620040073b4 */ /* 0x0001e2000801181d */
[----:B------:R-:W-:Y:S01]  /*5720*/  UMOV UR9, UR33 ;  /* 0x0000002100097c82 */ /* 0x000fe20008000000 */
[----:B------:R-:W-:Y:S01]  /*5730*/  UMOV UR11, UR19 ;  /* 0x00000013000b7c82 */ /* 0x000fe20008000000 */
[----:B------:R-:W-:Y:S01]  /*5740*/  UMOV UR12, UR36 ;  /* 0x00000024000c7c82 */ /* 0x000fe20008000000 */
[----:B------:R-:W-:Y:S01]  /*5750*/  UMOV UR10, UR26 ;  /* 0x0000001a000a7c82 */ /* 0x000fe20008000000 */
[----:B------:R0:W-:Y:S01]  /*5760*/  UTMALDG.3D.MULTICAST [UR24], [UR4], UR29, desc[UR6] ;  /* 0x00000618040073b4 */ /* 0x0001e2000801181d */
[----:B------:R0:W-:Y:S01]  /*5770*/  UTMALDG.3D.MULTICAST [UR16], [UR38], UR43, desc[UR6] ;  /* 0x00000610260073b4 */ /* 0x0001e2000801182b */
[----:B------:R0:W-:Y:S02]  /*5780*/  UTMALDG.3D.MULTICAST [UR8], [UR38], UR43, desc[UR6] ;  /* 0x00000608260073b4 */ /* 0x0001e4000801182b */
[----:B0-----:R-:W-:Y:S05]  /*5790*/  @P3 BRA `(.L_x_112) ;  /* 0xfffffffc00043947 */ /* 0x001fea000383ffff */
.L_x_108:
[----:B------:R-:W-:Y:S05]  /*57a0*/  BSYNC B1 ;  /* 0x0000000000017941 */ /* 0x000fea0003800000 */
.L_x_107:
[----:B------:R-:W2:Y:S01]  /*57b0*/  LDL.64 R20, [R1] ;  /* 0x0000000001147983 */ /* 0x000ea20000100a00 */
[----:B------:R-:W-:Y:S01]  /*57c0*/  LOP3.LUT P4, RZ, R10, 0xff, RZ, 0xc0, !PT ;  /* 0x000000ff0aff7812 */ /* 0x000fe2000788c0ff */
[----:B------:R-:W-:Y:S01]  /*57d0*/  VIADD R11, R8, UR40 ;  /* 0x00000028080b7c36 */ /* 0x000fe20008000000 */
[----:B------:R-:W-:Y:S01]  /*57e0*/  ULDC.64 UR4, c[0x0][0x650] ;  /* 0x0001940000047ab9 */ /* 0x000fe20000000a00 */
[----:B------:R-:W-:Y:S01]  /*57f0*/  IMAD.U32 R8, RZ, RZ, UR40 ;  /* 0x00000028ff087e24 */ /* 0x000fe2000f8e00ff */
[----:B------:R-:W-:Y:S01]  /*5800*/  UISETP.GE.U32.AND UP0, UPT, UR40, 0x7, UPT ;  /* 0x000000072800788c */ /* 0x000fe2000bf06070 */
[C---:B------:R-:W-:Y:S01]  /*5810*/  IMAD.WIDE.U32 R4, R11.reuse, 0x24924925, RZ ;  /* 0x249249250b047825 */ /* 0x040fe200078e00ff */
[----:B------:R-:W-:Y:S01]  /*5820*/  ISETP.GT.U32.AND P1, PT, R11, 0x6, PT ;  /* 0x000000060b00780c */ /* 0x000fe20003f24070 */
[----:B------:R-:W-:Y:S01]  /*5830*/  BSSY B1, `(.L_x_113) ;  /* 0x000006b000017945 */ /* 0x000fe20003800000 */
[----:B------:R-:W-:Y:S01]  /*5840*/  PRMT R10, RZ, 0x7610, R10 ;  /* 0x00007610ff0a7816 */ /* 0x000fe2000000000a */
[----:B------:R-:W-:Y:S01]  /*5850*/  IMAD.MOV.U32 R22, RZ, RZ, -0x1 ;  /* 0xffffffffff167424 */ /* 0x000fe200078e00ff */
[----:B------:R-:W-:Y:S01]  /*5860*/  ISETP.LT.U32.AND P1, PT, R8, 0x7, P1 ;  /* 0x000000070800780c */ /* 0x000fe20000f21070 */
[----:B------:R-:W-:Y:S01]  /*5870*/  IMAD.MOV.U32 R18, RZ, RZ, -0x1 ;  /* 0xffffffffff127424 */ /* 0x000fe200078e00ff */
[----:B------:R-:W-:Y:S01]  /*5880*/  PLOP3.LUT P3, PT, PT, PT, UP0, 0x80, 0x0 ;  /* 0x000000000000781c */ /* 0x000fe20003f6f008 */
[----:B------:R-:W0:Y:S01]  /*5890*/  @P4 S2R R7, SR_CgaCtaId ;  /* 0x0000000000074919 */ /* 0x000e220000008800 */
[----:B------:R-:W-:Y:S01]  /*58a0*/  SEL R4, RZ, 0x1, !P1 ;  /* 0x00000001ff047807 */ /* 0x000fe20004800000 */
[----:B------:R-:W-:Y:S01]  /*58b0*/  IMAD.MOV.U32 R19, RZ, RZ, -0x1 ;  /* 0xffffffffff137424 */ /* 0x000fe200078e00ff */
[----:B------:R-:W-:-:S02]  /*58c0*/  @P4 MOV R6, 0x400 ;  /* 0x0000040000064802 */ /* 0x000fc40000000f00 */
[----:B------:R-:W-:Y:S02]  /*58d0*/  LOP3.LUT R3, R3, R4, RZ, 0x3c, !PT ;  /* 0x0000000403037212 */ /* 0x000fe400078e3cff */
[----:B------:R-:W-:Y:S02]  /*58e0*/  PRMT R4, RZ, 0x7610, R4 ;  /* 0x00007610ff047816 */ /* 0x000fe40000000004 */
[----:B0-----:R-:W-:Y:S01]  /*58f0*/  @P4 LEA R6, R7, R6, 0x18 ;  /* 0x0000000607064211 */ /* 0x001fe200078ec0ff */
[----:B------:R-:W-:-:S03]  /*5900*/  IMAD.IADD R7, R11, 0x1, -R5 ;  /* 0x000000010b077824 */ /* 0x000fc600078e0a05 */
[----:B------:R0:W-:Y:S02]  /*5910*/  @P4 SYNCS.ARRIVE.TRANS64.A1T0 RZ, [R6+URZ+0xa8], RZ ;  /* 0x0000a8ff06ff49a7 */ /* 0x0001e4000810003f */
[----:B------:R-:W-:-:S04]  /*5920*/  LEA.HI R7, R7, R5, RZ, 0x1f ;  /* 0x0000000507077211 */ /* 0x000fc800078ff8ff */
[----:B------:R-:W-:-:S04]  /*5930*/  SHF.R.U32.HI R8, RZ, 0x2, R7 ;  /* 0x00000002ff087819 */ /* 0x000fc80000011607 */
[----:B------:R-:W-:Y:S01]  /*5940*/  @P3 LOP3.LUT R3, R3, 0x1, R8, 0x78, !PT ;  /* 0x0000000103033812 */ /* 0x000fe200078e7808 */
[----:B------:R-:W-:Y:S01]  /*5950*/  IMAD R8, R8, -0x7, R11 ;  /* 0xfffffff908087824 */ /* 0x000fe200078e020b */
[----:B--2---:R-:W-:-:S05]  /*5960*/  IADD3 R16, P1, R16, R20, RZ ;  /* 0x0000001410107210 */ /* 0x004fca0007f3e0ff */
[----:B------:R-:W-:Y:S01]  /*5970*/  IMAD.X R17, R17, 0x1, R0, P1 ;  /* 0x0000000111117824 */ /* 0x000fe200008e0600 */
[----:B------:R-:W-:-:S04]  /*5980*/  ISETP.GE.U32.AND P1, PT, R16, UR4, PT ;  /* 0x0000000410007c0c */ /* 0x000fc8000bf26070 */
[----:B------:R-:W-:-:S13]  /*5990*/  ISETP.GE.U32.AND.EX P1, PT, R17, UR5, PT, P1 ;  /* 0x0000000511007c0c */ /* 0x000fda000bf26110 */
[----:B0-----:R-:W-:Y:S05]  /*59a0*/  @P1 BRA `(.L_x_114) ;  /* 0x00000004004c1947 */ /* 0x001fea0003800000 */
[----:B------:R-:W0:Y:S01]  /*59b0*/  S2R R12, SR_CTAID.X ;  /* 0x00000000000c7919 */ /* 0x000e220000002500 */
[----:B------:R-:W-:Y:S01]  /*59c0*/  ULDC.64 UR4, c[0x0][0x628] ;  /* 0x00018a0000047ab9 */ /* 0x000fe20000000a00 */
[----:B------:R-:W1:Y:S01]  /*59d0*/  LDC R13, c[0x0][0x144] ;  /* 0x00005100ff0d7b82 */ /* 0x000e620000000800 */
[----:B------:R-:W-:Y:S01]  /*59e0*/  ISETP.NE.U32.AND P1, PT, RZ, UR4, PT ;  /* 0x00000004ff007c0c */ /* 0x000fe2000bf25070 */
[----:B------:R-:W2:Y:S01]  /*59f0*/  S2R R11, SR_CTAID.Y ;  /* 0x00000000000b7919 */ /* 0x000ea20000002600 */
[----:B------:R-:W-:Y:S01]  /*5a00*/  ULDC UR6, c[0x0][0x150] ;  /* 0x0000540000067ab9 */ /* 0x000fe20000000800 */
[----:B------:R-:W-:Y:S01]  /*5a10*/  ULDC UR7, c[0x0][0x630] ;  /* 0x00018c0000077ab9 */ /* 0x000fe20000000800 */
[----:B------:R-:W-:Y:S01]  /*5a20*/  ISETP.NE.AND.EX P1, PT, RZ, UR5, PT, P1 ;  /* 0x00000005ff007c0c */ /* 0x000fe2000bf25310 */
[----:B------:R-:W-:Y:S01]  /*5a30*/  IMAD.MOV.U32 R4, RZ, RZ, R16 ;  /* 0x000000ffff047224 */ /* 0x000fe200078e0010 */
[----:B0-----:R-:W-:-:S05]  /*5a40*/  I2FP.F32.U32 R5, R12 ;  /* 0x0000000c00057245 */ /* 0x001fca0000201000 */
[----:B------:R-:W-:Y:S01]  /*5a50*/  FMUL R14, R5, UR6 ;  /* 0x00000006050e7c20 */ /* 0x000fe20008400000 */
[----:B------:R-:W-:-:S05]  /*5a60*/  IMAD.MOV.U32 R5, RZ, RZ, R17 ;  /* 0x000000ffff057224 */ /* 0x000fca00078e0011 */
[----:B--2---:R-:W-:Y:S05]  /*5a70*/  @!P1 BRA `(.L_x_115) ;  /* 0x0000000000289947 */ /* 0x004fea0003800000 */
[----:B------:R-:W-:Y:S02]  /*5a80*/  ULDC UR6, c[0x0][0x634] ;  /* 0x00018d0000067ab9 */ /* 0x000fe40000000800 */
[----:B------:R-:W-:-:S05]  /*5a90*/  IADD3 R5, P1, R16, UR6, RZ ;  /* 0x0000000610057c10 */ /* 0x000fca000ff3e0ff */
[----:B------:R-:W-:-:S04]  /*5aa0*/  IMAD.X R15, RZ, RZ, R17, P1 ;  /* 0x000000ffff0f7224 */ /* 0x000fc800008e0611 */
[----:B------:R-:W-:-:S04]  /*5ab0*/  IMAD.WIDE.U32 R6, R15, UR4, RZ ;  /* 0x000000040f067c25 */ /* 0x000fc8000f8e00ff */
[----:B------:R-:W-:-:S04]  /*5ac0*/  IMAD.WIDE.U32 R6, P1, R5, UR5, R6 ;  /* 0x0000000505067c25 */ /* 0x000fc8000f820006 */
[----:B------:R-:W-:-:S04]  /*5ad0*/  IMAD.WIDE.U32 R4, R5, UR4, RZ ;  /* 0x0000000405047c25 */ /* 0x000fc8000f8e00ff */
[----:B------:R-:W-:Y:S01]  /*5ae0*/  IMAD.MOV.U32 R4, RZ, RZ, R7 ;  /* 0x000000ffff047224 */ /* 0x000fe200078e0007 */
[----:B------:R-:W-:Y:S01]  /*5af0*/  IADD3 RZ, P3, R5, R6, RZ ;  /* 0x0000000605ff7210 */ /* 0x000fe20007f7e0ff */
[----:B------:R-:W-:-:S04]  /*5b00*/  IMAD.X R5, RZ, RZ, RZ, P1 ;  /* 0x000000ffff057224 */ /* 0x000fc800008e06ff */
[----:B------:R-:W-:-:S08]  /*5b10*/  IMAD.WIDE.U32.X R4, R15, UR5, R4, P3 ;  /* 0x000000050f047c25 */ /* 0x000fd000098e0404 */
.L_x_115:
[--C-:B------:R-:W-:Y:S01]  /*5b20*/  SHF.R.U64 R19, R4, UR7, R5.reuse ;  /* 0x0000000704137c19 */ /* 0x100fe20008001205 */
[----:B------:R-:W0:Y:S01]  /*5b30*/  F2I.U32.TRUNC.NTZ R14, R14 ;  /* 0x0000000e000e7305 */ /* 0x000e22000020f000 */
[----:B------:R-:W-:Y:S01]  /*5b40*/  SHF.R.U32.HI R4, RZ, UR7, R5 ;  /* 0x00000007ff047c19 */ /* 0x000fe20008011605 */
[----:B------:R-:W-:Y:S01]  /*5b50*/  ULDC.64 UR4, c[0x0][0x620] ;  /* 0x0001880000047ab9 */ /* 0x000fe20000000a00 */
[----:B------:R-:W-:Y:S01]  /*5b60*/  IADD3 R7, P1, RZ, -R19, RZ ;  /* 0x80000013ff077210 */ /* 0x000fe20007f3e0ff */
[----:B------:R-:W-:Y:S01]  /*5b70*/  ULDC.64 UR6, c[0x0][0x640] ;  /* 0x0001900000067ab9 */ /* 0x000fe20000000a00 */
[----:B------:R-:W2:Y:S03]  /*5b80*/  LDC R18, c[0x0][0x148] ;  /* 0x00005200ff127b82 */ /* 0x000ea60000000800 */
[----:B------:R-:W-:Y:S01]  /*5b90*/  IMAD.X R4, RZ, RZ, ~R4, P1 ;  /* 0x000000ffff047224 */ /* 0x000fe200008e0e04 */
[----:B------:R-:W-:-:S03]  /*5ba0*/  ISETP.NE.U32.AND P1, PT, RZ, UR6, PT ;  /* 0x00000006ff007c0c */ /* 0x000fc6000bf25070 */
[----:B------:R-:W-:Y:S01]  /*5bb0*/  IMAD R6, R4, UR4, RZ ;  /* 0x0000000404067c24 */ /* 0x000fe2000f8e02ff */
[----:B------:R-:W-:Y:S01]  /*5bc0*/  ISETP.NE.AND.EX P1, PT, RZ, UR7, PT, P1 ;  /* 0x00000007ff007c0c */ /* 0x000fe2000bf25310 */
[----:B------:R-:W-:Y:S01]  /*5bd0*/  IMAD.WIDE.U32 R4, R7, UR4, R16 ;  /* 0x0000000407047c25 */ /* 0x000fe2000f8e0010 */
[----:B------:R-:W-:-:S03]  /*5be0*/  ULDC UR4, c[0x0][0x618] ;  /* 0x0001860000047ab9 */ /* 0x000fc60000000800 */
[----:B------:R-:W-:Y:S01]  /*5bf0*/  IMAD R7, R7, UR5, R6 ;  /* 0x0000000507077c24 */ /* 0x000fe2000f8e0206 */
[----:B------:R-:W-:Y:S01]  /*5c00*/  ULDC UR5, c[0x0][0x154] ;  /* 0x0000550000057ab9 */ /* 0x000fe20000000800 */
[----:B0-----:R-:W-:Y:S02]  /*5c10*/  IMAD.MOV R6, RZ, RZ, -R14 ;  /* 0x000000ffff067224 */ /* 0x001fe400078e0a0e */
[----:B------:R-:W-:Y:S02]  /*5c20*/  IMAD.IADD R5, R5, 0x1, R7 ;  /* 0x0000000105057824 */ /* 0x000fe400078e0207 */
[----:B-1----:R-:W-:Y:S01]  /*5c30*/  IMAD R12, R13, R6, R12 ;  /* 0x000000060d0c7224 */ /* 0x002fe200078e020c */
[----:B------:R-:W-:Y:S02]  /*5c40*/  I2FP.F32.U32 R6, R11 ;  /* 0x0000000b00067245 */ /* 0x000fe40000201000 */
[--C-:B------:R-:W-:Y:S02]  /*5c50*/  SHF.R.U64 R13, R4, UR4, R5.reuse ;  /* 0x00000004040d7c19 */ /* 0x100fe40008001205 */
[----:B------:R-:W-:Y:S01]  /*5c60*/  SHF.R.U32.HI R4, RZ, UR4, R5 ;  /* 0x00000004ff047c19 */ /* 0x000fe20008011605 */
[----:B------:R-:W-:Y:S01]  /*5c70*/  FMUL R6, R6, UR5 ;  /* 0x0000000506067c20 */ /* 0x000fe20008400000 */
[----:B------:R-:W-:-:S02]  /*5c80*/  ULDC UR4, c[0x0][0x608] ;  /* 0x0001820000047ab9 */ /* 0x000fc40000000800 */
[--C-:B------:R-:W-:Y:S01]  /*5c90*/  SHF.R.U64 R15, R13, UR4, R4.reuse ;  /* 0x000000040d0f7c19 */ /* 0x100fe20008001204 */
[----:B------:R0:W1:Y:S01]  /*5ca0*/  F2I.U32.TRUNC.NTZ R20, R6 ;  /* 0x0000000600147305 */ /* 0x000062000020f000 */
[----:B------:R-:W-:Y:S01]  /*5cb0*/  SHF.R.U32.HI R4, RZ, UR4, R4 ;  /* 0x00000004ff047c19 */ /* 0x000fe20008011604 */
[----:B------:R-:W-:-:S03]  /*5cc0*/  ULDC UR4, c[0x0][0x658] ;  /* 0x0001960000047ab9 */ /* 0x000fc60000000800 */
[--C-:B------:R-:W-:Y:S02]  /*5cd0*/  SHF.R.U64 R14, R15, UR4, R4.reuse ;  /* 0x000000040f0e7c19 */ /* 0x100fe40008001204 */
[----:B------:R-:W-:-:S03]  /*5ce0*/  SHF.R.U32.HI R21, RZ, UR4, R4 ;  /* 0x00000004ff157c19 */ /* 0x000fc60008011604 */
[----:B------:R-:W-:Y:S02]  /*5cf0*/  IMAD.MOV.U32 R4, RZ, RZ, R14 ;  /* 0x000000ffff047224 */ /* 0x000fe400078e000e */
[----:B------:R-:W-:Y:S01]  /*5d00*/  IMAD.MOV.U32 R5, RZ, RZ, R21 ;  /* 0x000000ffff057224 */ /* 0x000fe200078e0015 */
[----:B0-----:R-:W-:Y:S06]  /*5d10*/  @!P1 BRA `(.L_x_116) ;  /* 0x0000000000289947 */ /* 0x001fec0003800000 */
        /* <DEDUP_REMOVED lines=10> */
.L_x_116:
[----:B------:R-:W-:Y:S01]  /*5dc0*/  ISETP.NE.AND P1, PT, R2, 0x1, PT ;  /* 0x000000010200780c */ /* 0x000fe20003f25270 */
[----:B------:R-:W-:Y:S01]  /*5dd0*/  ULDC UR4, c[0x0][0x648] ;  /* 0x0001920000047ab9 */ /* 0x000fe20000000800 */
[----:B------:R-:W-:Y:S01]  /*5de0*/  LOP3.LUT R15, R15, UR21, RZ, 0xc0, !PT ;  /* 0x000000150f0f7c12 */ /* 0x000fe2000f8ec0ff */
[----:B-1----:R-:W-:Y:S01]  /*5df0*/  IMAD.MOV R20, RZ, RZ, -R20 ;  /* 0x000000ffff147224 */ /* 0x002fe200078e0a14 */
[----:B------:R-:W-:Y:S01]  /*5e00*/  SHF.R.U64 R4, R4, UR4, R5 ;  /* 0x0000000404047c19 */ /* 0x000fe20008001205 */
[----:B------:R-:W-:Y:S01]  /*5e10*/  ULDC UR4, c[0x0][0x638] ;  /* 0x00018e0000047ab9 */ /* 0x000fe20000000800 */
[----:B------:R-:W-:Y:S01]  /*5e20*/  LOP3.LUT R13, R13, UR13, RZ, 0xc0, !PT ;  /* 0x0000000d0d0d7c12 */ /* 0x000fe2000f8ec0ff */
[----:B------:R-:W-:Y:S02]  /*5e30*/  ULDC UR5, c[0x0][0x610] ;  /* 0x0001840000057ab9 */ /* 0x000fe40000000800 */
[----:B------:R-:W-:Y:S02]  /*5e40*/  IMAD.MOV R5, RZ, RZ, -R4 ;  /* 0x000000ffff057224 */ /* 0x000fe400078e0a04 */
[----:B------:R-:W-:-:S02]  /*5e50*/  IMAD R15, R4, UR14, R15 ;  /* 0x0000000e040f7c24 */ /* 0x000fc4000f8e020f */
[----:B--2---:R-:W-:Y:S02]  /*5e60*/  @P1 IMAD R12, R18, R20, R11 ;  /* 0x00000014120c1224 */ /* 0x004fe400078e020b */
[----:B------:R-:W-:Y:S01]  /*5e70*/  IMAD R14, R5, UR4, R14 ;  /* 0x00000004050e7c24 */ /* 0x000fe2000f8e020e */
[----:B------:R-:W-:Y:S01]  /*5e80*/  ULDC UR4, c[0x0][0x600] ;  /* 0x0001800000047ab9 */ /* 0x000fe20000000800 */
[----:B------:R-:W-:Y:S02]  /*5e90*/  IMAD R12, R15, UR5, R12 ;  /* 0x000000050f0c7c24 */ /* 0x000fe4000f8e020c */
[----:B------:R-:W-:Y:S02]  /*5ea0*/  IMAD R5, R14, UR4, R13 ;  /* 0x000000040e057c24 */ /* 0x000fe4000f8e020d */
[----:B------:R-:W-:-:S03]  /*5eb0*/  IMAD.MOV.U32 R4, RZ, RZ, 0x1 ;  /* 0x00000001ff047424 */ /* 0x000fc600078e00ff */
[----:B------:R-:W-:Y:S02]  /*5ec0*/  SEL R18, R5, R12, !P1 ;  /* 0x0000000c05127207 */ /* 0x000fe40004800000 */
[----:B------:R-:W-:-:S07]  /*5ed0*/  SEL R22, R12, R5, !P1 ;  /* 0x000000050c167207 */ /* 0x000fce0004800000 */
.L_x_114:
[----:B------:R-:W-:Y:S05]  /*5ee0*/  BSYNC B1 ;  /* 0x0000000000017941 */ /* 0x000fea0003800000 */
.L_x_113:
[----:B------:R-:W-:-:S13]  /*5ef0*/  LOP3.LUT P1, RZ, R4, 0xff, RZ, 0xc0, !PT ;  /* 0x000000ff04ff7812 */ /* 0x000fda000782c0ff */
[----:B------:R-:W-:Y:S05]  /*5f00*/  @P1 BRA `(.L_x_117) ;  /* 0xfffffff000f01947 */ /* 0x000fea000383ffff */
[----:B------:R-:W-:Y:S05]  /*5f10*/  BSYNC B0 ;  /* 0x0000000000007941 */ /* 0x000fea0003800000 */
.L_x_105:
[----:B------:R-:W-:-:S03]  /*5f20*/  UMOV UR4, 0xffffffff ;  /* 0xffffffff00047882 */ /* 0x000fc60000000000 */
[----:B------:R-:W-:Y:S05]  /*5f30*/  BRA.DIV UR4, `(.L_x_118) ;  /* 0x0000000604b47947 */ /* 0x000fea000b800000 */
[----:B------:R-:W-:-:S13]  /*5f40*/  ELECT P6, URZ, PT ;  /* 0x00000000003f782f */ /* 0x000fda00038c0000 */
.L_x_137:
[----:B------:R-:W-:Y:S04]  /*5f50*/  BSSY B0, `(.L_x_119) ;  /* 0x0000046000007945 */ /* 0x000fe80003800000 */
[----:B------:R-:W-:Y:S05]  /*5f60*/  @!P6 BRA `(.L_x_120) ;  /* 0x000000040010e947 */ /* 0x000fea0003800000 */
[----:B------:R-:W-:-:S04]  /*5f70*/  LOP3.LUT R23, R23, 0x2, RZ, 0xfc, !PT ;  /* 0x0000000217177812 */ /* 0x000fc800078efcff */
[----:B------:R-:W-:-:S13]  /*5f80*/  ISETP.NE.AND P0, PT, R23, 0x3, PT ;  /* 0x000000031700780c */ /* 0x000fda0003f05270 */
[----:B------:R-:W-:Y:S05]  /*5f90*/  @!P0 BRA `(.L_x_121) ;  /* 0x0000000000048947 */ /* 0x000fea0003800000 */
[----:B------:R-:W-:Y:S01]  /*5fa0*/  BPT.TRAP 0x1 ;  /* 0x000000040000795c */ /* 0x000fe20000300000 */
.L_x_121:
[----:B------:R-:W0:Y:S01]  /*5fb0*/  S2R R5, SR_CgaCtaId ;  /* 0x0000000000057919 */ /* 0x000e220000008800 */
[----:B------:R-:W-:Y:S02]  /*5fc0*/  MOV R0, 0x400 ;  /* 0x0000040000007802 */ /* 0x000fe40000000f00 */
[----:B------:R-:W-:Y:S02]  /*5fd0*/  SHF.L.U32 R2, R3, 0x1f, RZ ;  /* 0x0000001f03027819 */ /* 0x000fe400000006ff */
[----:B0-----:R-:W-:-:S05]  /*5fe0*/  LEA R5, R5, R0, 0x18 ;  /* 0x0000000005057211 */ /* 0x001fca00078ec0ff */
[----:B------:R-:W-:-:S04]  /*5ff0*/  VIADD R5, R5, 0x38 ;  /* 0x0000003805057836 */ /* 0x000fc80000000000 */
[C---:B------:R-:W-:Y:S02]  /*6000*/  IMAD R7, R8.reuse, 0x8, R5 ;  /* 0x0000000808077824 */ /* 0x040fe400078e0205 */
[----:B------:R-:W-:Y:S02]  /*6010*/  VIADD R8, R8, 0x1 ;  /* 0x0000000108087836 */ /* 0x000fe40000000000 */
[----:B------:R-:W0:Y:S03]  /*6020*/  SYNCS.PHASECHK.TRANS64.TRYWAIT P0, [R7+URZ], R2 ;  /* 0x00000002070075a7 */ /* 0x000e26000800017f */
[----:B------:R-:W-:-:S04]  /*6030*/  ISETP.NE.AND P1, PT, R8, 0x7, PT ;  /* 0x000000070800780c */ /* 0x000fc80003f25270 */
[----:B------:R-:W-:Y:S02]  /*6040*/  SEL R0, RZ, 0x1, P1 ;  /* 0x00000001ff007807 */ /* 0x000fe40000800000 */
[----:B------:R-:W-:Y:S02]  /*6050*/  SEL R8, R8, RZ, P1 ;  /* 0x000000ff08087207 */ /* 0x000fe40000800000 */
[----:B------:R-:W-:-:S03]  /*6060*/  LOP3.LUT R9, R3, R0, RZ, 0x3c, !PT ;  /* 0x0000000003097212 */ /* 0x000fc600078e3cff */
[----:B------:R-:W-:Y:S01]  /*6070*/  IMAD R6, R8, 0x8, R5 ;  /* 0x0000000808067824 */ /* 0x000fe200078e0205 */
[----:B------:R-:W-:Y:S01]  /*6080*/  SHF.L.U32 R3, R9, 0x1f, RZ ;  /* 0x0000001f09037819 */ /* 0x000fe200000006ff */
[----:B0-----:R-:W-:Y:S06]  /*6090*/  @!P0 BRA `(.L_x_122) ;  /* 0x00000004007c8947 */ /* 0x001fec0003800000 */
.L_x_138:
[----:B------:R-:W1:Y:S01]  /*60a0*/  SYNCS.PHASECHK.TRANS64.TRYWAIT P0, [R6+URZ], R3 ;  /* 0x00000003060075a7 */ /* 0x000e62000800017f */
[----:B------:R-:W-:-:S05]  /*60b0*/  VIADD R0, R8, 0x1 ;  /* 0x0000000108007836 */ /* 0x000fca0000000000 */
[----:B------:R-:W-:-:S04]  /*60c0*/  ISETP.NE.AND P1, PT, R0, 0x7, PT ;  /* 0x000000070000780c */ /* 0x000fc80003f25270 */
[----:B0-----:R-:W-:Y:S02]  /*60d0*/  SEL R2, RZ, 0x1, P1 ;  /* 0x00000001ff027807 */ /* 0x001fe40000800000 */
[----:B------:R-:W-:Y:S02]  /*60e0*/  SEL R0, R0, RZ, P1 ;  /* 0x000000ff00007207 */ /* 0x000fe40000800000 */
[----:B------:R-:W-:-:S03]  /*60f0*/  LOP3.LUT R9, R9, R2, RZ, 0x3c, !PT ;  /* 0x0000000209097212 */ /* 0x000fc600078e3cff */
[----:B------:R-:W-:Y:S01]  /*6100*/  IMAD R7, R0, 0x8, R5 ;  /* 0x0000000800077824 */ /* 0x000fe200078e0205 */
[----:B------:R-:W-:Y:S01]  /*6110*/  SHF.L.U32 R4, R9, 0x1f, RZ ;  /* 0x0000001f09047819 */ /* 0x000fe200000006ff */
[----:B-1----:R-:W-:Y:S06]  /*6120*/  @!P0 BRA `(.L_x_123) ;  /* 0x00000004006c8947 */ /* 0x002fec0003800000 */
.L_x_139:
[----:B------:R-:W1:Y:S01]  /*6130*/  SYNCS.PHASECHK.TRANS64.TRYWAIT P0, [R7+URZ], R4 ;  /* 0x00000004070075a7 */ /* 0x000e62000800017f */
[----:B------:R-:W-:-:S05]  /*6140*/  VIADD R0, R0, 0x1 ;  /* 0x0000000100007836 */ /* 0x000fca0000000000 */
[----:B------:R-:W-:-:S04]  /*6150*/  ISETP.NE.AND P1, PT, R0, 0x7, PT ;  /* 0x000000070000780c */ /* 0x000fc80003f25270 */
[----:B------:R-:W-:Y:S02]  /*6160*/  SEL R2, RZ, 0x1, P1 ;  /* 0x00000001ff027807 */ /* 0x000fe40000800000 */
[----:B------:R-:W-:Y:S02]  /*6170*/  SEL R0, R0, RZ, P1 ;  /* 0x000000ff00007207 */ /* 0x000fe40000800000 */
[----:B------:R-:W-:-:S03]  /*6180*/  LOP3.LUT R9, R9, R2, RZ, 0x3c, !PT ;  /* 0x0000000209097212 */ /* 0x000fc600078e3cff */
[----:B0-----:R-:W-:Y:S01]  /*6190*/  IMAD R6, R0, 0x8, R5 ;  /* 0x0000000800067824 */ /* 0x001fe200078e0205 */
[----:B------:R-:W-:Y:S01]  /*61a0*/  SHF.L.U32 R3, R9, 0x1f, RZ ;  /* 0x0000001f09037819 */ /* 0x000fe200000006ff */
[----:B-1----:R-:W-:Y:S06]  /*61b0*/  @!P0 BRA `(.L_x_124) ;  /* 0x00000004005c8947 */ /* 0x002fec0003800000 */
.L_x_140:
        /* <DEDUP_REMOVED lines=9> */
.L_x_141:
        /* <DEDUP_REMOVED lines=9> */
.L_x_142:
[----:B------:R-:W1:Y:S01]  /*62e0*/  SYNCS.PHASECHK.TRANS64.TRYWAIT P0, [R6+URZ], R3 ;  /* 0x00000003060075a7 */ /* 0x000e62000800017f */
[----:B------:R-:W-:-:S05]  /*62f0*/  VIADD R0, R0, 0x1 ;  /* 0x0000000100007836 */ /* 0x000fca0000000000 */
[----:B------:R-:W-:-:S04]  /*6300*/  ISETP.NE.AND P1, PT, R0, 0x7, PT ;  /* 0x000000070000780c */ /* 0x000fc80003f25270 */
[----:B------:R-:W-:Y:S02]  /*6310*/  SEL R2, RZ, 0x1, P1 ;  /* 0x00000001ff027807 */ /* 0x000fe40000800000 */
[----:B------:R-:W-:Y:S02]  /*6320*/  SEL R0, R0, RZ, P1 ;  /* 0x000000ff00007207 */ /* 0x000fe40000800000 */
[----:B------:R-:W-:Y:S01]  /*6330*/  LOP3.LUT R2, R9, R2, RZ, 0x3c, !PT ;  /* 0x0000000209027212 */ /* 0x000fe200078e3cff */
[----:B-1----:R-:W-:Y:S06]  /*6340*/  @!P0 BRA `(.L_x_127) ;  /* 0x0000000400348947 */ /* 0x002fec0003800000 */
.L_x_143:
[----:B------:R-:W-:Y:S01]  /*6350*/  IMAD R5, R0, 0x8, R5 ;  /* 0x0000000800057824 */ /* 0x000fe200078e0205 */
[----:B------:R-:W-:-:S07]  /*6360*/  SHF.L.U32 R0, R2, 0x1f, RZ ;  /* 0x0000001f02007819 */ /* 0x000fce00000006ff */
.L_x_128:
[----:B--2---:R2:W3:Y:S02]  /*6370*/  SYNCS.PHASECHK.TRANS64.TRYWAIT P0, [R5+URZ], R0 ;  /* 0x00000000050075a7 */ /* 0x0044e4000800017f */
[----:B---3--:R-:W-:Y:S05]  /*6380*/  @!P0 NANOSLEEP.SYNCS 0x989680 ;  /* 0x009896800000895d */ /* 0x008fea0003900000 */
[----:B------:R-:W3:Y:S02]  /*6390*/  @!P0 SYNCS.PHASECHK.TRANS64 P0, [R5+URZ], R0 ;  /* 0x00000000050085a7 */ /* 0x000ee4000800007f */
[----:B---3--:R-:W-:Y:S05]  /*63a0*/  @!P0 BRA `(.L_x_128) ;  /* 0xfffffffc00f08947 */ /* 0x008fea000383ffff */
.L_x_120:
[----:B------:R-:W-:Y:S05]  /*63b0*/  BSYNC B0 ;  /* 0x0000000000007941 */ /* 0x000fea0003800000 */
.L_x_119:
[----:B------:R-:W-:Y:S05]  /*63c0*/  EXIT ;  /* 0x000000000000794d */ /* 0x000fea0003800000 */
.L_x_19:
[----:B0-----:R-:W-:-:S04]  /*63d0*/  IMAD.U32 R3, RZ, RZ, UR43 ;  /* 0x0000002bff037e24 */ /* 0x001fc8000f8e00ff */
[----:B------:R0:W1:Y:S03]  /*63e0*/  SYNCS.PHASECHK.TRANS64.TRYWAIT P0, [R3+URZ+-0x8], R0 ;  /* 0xfffff800030075a7 */ /* 0x000066000800017f */
[----:B-1----:R-:W-:Y:S05]  /*63f0*/  @!P0 NANOSLEEP.SYNCS 0x989680 ;  /* 0x009896800000895d */ /* 0x002fea0003900000 */
[----:B------:R-:W1:Y:S02]  /*6400*/  @!P0 SYNCS.PHASECHK.TRANS64 P0, [R3+URZ+-0x8], R0 ;  /* 0xfffff800030085a7 */ /* 0x000e64000800007f */
[----:B-1----:R-:W-:Y:S05]  /*6410*/  @!P0 BRA `(.L_x_19) ;  /* 0xfffffffc00ec8947 */ /* 0x002fea000383ffff */
[----:B------:R-:W-:Y:S05]  /*6420*/  BRA `(.L_x_129) ;  /* 0xffffffb400207947 */ /* 0x000fea000383ffff */
.L_x_24:
[----:B-1----:R1:W2:Y:S02]  /*6430*/  SYNCS.PHASECHK.TRANS64.TRYWAIT P1, [R3+URZ], R0 ;  /* 0x00000000030075a7 */ /* 0x0022a4000802017f */
[----:B--2---:R-:W-:Y:S05]  /*6440*/  @!P1 NANOSLEEP.SYNCS 0x989680 ;  /* 0x009896800000995d */ /* 0x004fea0003900000 */
[----:B------:R-:W2:Y:S02]  /*6450*/  @!P1 SYNCS.PHASECHK.TRANS64 P1, [R3+URZ], R0 ;  /* 0x00000000030095a7 */ /* 0x000ea4000802007f */
[----:B--2---:R-:W-:Y:S05]  /*6460*/  @!P1 BRA `(.L_x_24) ;  /* 0xfffffffc00f09947 */ /* 0x004fea000383ffff */
[----:B------:R-:W-:Y:S05]  /*6470*/  BRA `(.L_x_23) ;  /* 0xffffffb4008c7947 */ /* 0x000fea000383ffff */
.L_x_29:
[----:B-1----:R-:W-:-:S04]  /*6480*/  IMAD.U32 R5, RZ, RZ, UR4 ;  /* 0x00000004ff057e24 */ /* 0x002fc8000f8e00ff */
[----:B------:R1:W2:Y:S03]  /*6490*/  SYNCS.PHASECHK.TRANS64.TRYWAIT P1, [R5+URZ], R4 ;  /* 0x00000004050075a7 */ /* 0x0002a6000802017f */
[----:B--2---:R-:W-:Y:S05]  /*64a0*/  @!P1 NANOSLEEP.SYNCS 0x989680 ;  /* 0x009896800000995d */ /* 0x004fea0003900000 */
[----:B------:R-:W2:Y:S02]  /*64b0*/  @!P1 SYNCS.PHASECHK.TRANS64 P1, [R5+URZ], R4 ;  /* 0x00000004050095a7 */ /* 0x000ea4000802007f */
[----:B--2---:R-:W-:Y:S05]  /*64c0*/  @!P1 BRA `(.L_x_29) ;  /* 0xfffffffc00ec9947 */ /* 0x004fea000383ffff */
[----:B------:R-:W-:Y:S05]  /*64d0*/  BRA `(.L_x_28) ;  /* 0xffffffb800b47947 */ /* 0x000fea000383ffff */
.L_x_37:
[----:B0-----:R-:W-:-:S04]  /*64e0*/  IMAD.U32 R3, RZ, RZ, UR43 ;  /* 0x0000002bff037e24 */ /* 0x001fc8000f8e00ff */
[----:B------:R0:W1:Y:S03]  /*64f0*/  SYNCS.PHASECHK.TRANS64.TRYWAIT P0, [R3+URZ+0x8], R0 ;  /* 0x00000800030075a7 */ /* 0x000066000800017f */
[----:B-1----:R-:W-:Y:S05]  /*6500*/  @!P0 NANOSLEEP.SYNCS 0x989680 ;  /* 0x009896800000895d */ /* 0x002fea0003900000 */
[----:B------:R-:W1:Y:S02]  /*6510*/  @!P0 SYNCS.PHASECHK.TRANS64 P0, [R3+URZ+0x8], R0 ;  /* 0x00000800030085a7 */ /* 0x000e64000800007f */
[----:B-1----:R-:W-:Y:S05]  /*6520*/  @!P0 BRA `(.L_x_37) ;  /* 0xfffffffc00ec8947 */ /* 0x002fea000383ffff */
[----:B------:R-:W-:Y:S05]  /*6530*/  BRA `(.L_x_130) ;  /* 0xffffffc000787947 */ /* 0x000fea000383ffff */
.L_x_106:
[----:B------:R-:W-:Y:S01]  /*6540*/  BSSY B1, `(.L_x_131) ;  /* 0x0000006000017945 */ /* 0x000fe20003800000 */
[----:B------:R-:W-:-:S07]  /*6550*/  IMAD.MOV.U32 R15, RZ, RZ, -0x1 ;  /* 0xffffffffff0f7424 */ /* 0x000fce00078e00ff */
[----:B-----5:R-:W-:Y:S05]  /*6560*/  WARPSYNC.COLLECTIVE R15, `(.L_x_132) ;  /* 0x000000000f0c7348 */ /* 0x020fea0003c00000 */
[----:B------:R-:W-:Y:S02]  /*6570*/  ELECT P6, UR62, PT ;  /* 0x00000000003e782f */ /* 0x000fe400038c0000 */
[----:B------:R-:W-:Y:S01]  /*6580*/  MOV R14, UR62 ;  /* 0x0000003e000e7c02 */ /* 0x000fe20008000f00 */
[----:B-----5:R-:W-:Y:S10]  /*6590*/  ENDCOLLECTIVE ;  /* 0x000000000000791b */ /* 0x020ff40003800000 */
.L_x_132:
[----:B------:R-:W-:Y:S05]  /*65a0*/  BSYNC B1 ;  /* 0x0000000000017941 */ /* 0x000fea0003800000 */
.L_x_131:
[----:B------:R-:W-:Y:S05]  /*65b0*/  BRA `(.L_x_133) ;  /* 0xffffffec00507947 */ /* 0x000fea000383ffff */
.L_x_109:
[----:B-1----:R1:W2:Y:S02]  /*65c0*/  SYNCS.PHASECHK.TRANS64.TRYWAIT P1, [R11+URZ+0x38], R6 ;  /* 0x000038060b0075a7 */ /* 0x0022a4000802017f */
[----:B--2---:R-:W-:Y:S05]  /*65d0*/  @!P1 NANOSLEEP.SYNCS 0x989680 ;  /* 0x009896800000995d */ /* 0x004fea0003900000 */
[----:B------:R-:W2:Y:S02]  /*65e0*/  @!P1 SYNCS.PHASECHK.TRANS64 P1, [R11+URZ+0x38], R6 ;  /* 0x000038060b0095a7 */ /* 0x000ea4000802007f */
[----:B--2---:R-:W-:Y:S05]  /*65f0*/  @!P1 BRA `(.L_x_109) ;  /* 0xfffffffc00f09947 */ /* 0x004fea000383ffff */
[----:B------:R-:W-:Y:S05]  /*6600*/  BRA `(.L_x_134) ;  /* 0xffffffec00887947 */ /* 0x000fea000383ffff */
.L_x_118:
[----:B------:R-:W-:Y:S01]  /*6610*/  BSSY B0, `(.L_x_135) ;  /* 0x0000006000007945 */ /* 0x000fe20003800000 */
[----:B------:R-:W-:-:S07]  /*6620*/  IMAD.MOV.U32 R15, RZ, RZ, -0x1 ;  /* 0xffffffffff0f7424 */ /* 0x000fce00078e00ff */
[----:B-----5:R-:W-:Y:S05]  /*6630*/  WARPSYNC.COLLECTIVE R15, `(.L_x_136) ;  /* 0x000000000f0c7348 */ /* 0x020fea0003c00000 */
[----:B------:R-:W-:Y:S02]  /*6640*/  ELECT P6, UR62, PT ;  /* 0x00000000003e782f */ /* 0x000fe400038c0000 */
[----:B------:R-:W-:Y:S01]  /*6650*/  MOV R14, UR62 ;  /* 0x0000003e000e7c02 */ /* 0x000fe20008000f00 */
[----:B-----5:R-:W-:Y:S10]  /*6660*/  ENDCOLLECTIVE ;  /* 0x000000000000791b */ /* 0x020ff40003800000 */
.L_x_136:
[----:B------:R-:W-:Y:S05]  /*6670*/  BSYNC B0 ;  /* 0x0000000000007941 */ /* 0x000fea0003800000 */
.L_x_135:
[----:B------:R-:W-:Y:S05]  /*6680*/  BRA `(.L_x_137) ;  /* 0xfffffff800307947 */ /* 0x000fea000383ffff */
.L_x_122:
[----:B0-----:R0:W1:Y:S02]  /*6690*/  SYNCS.PHASECHK.TRANS64.TRYWAIT P0, [R7+URZ], R2 ;  /* 0x00000002070075a7 */ /* 0x001064000800017f */
[----:B-1----:R-:W-:Y:S05]  /*66a0*/  @!P0 NANOSLEEP.SYNCS 0x989680 ;  /* 0x009896800000895d */ /* 0x002fea0003900000 */
[----:B------:R-:W1:Y:S02]  /*66b0*/  @!P0 SYNCS.PHASECHK.TRANS64 P0, [R7+URZ], R2 ;  /* 0x00000002070085a7 */ /* 0x000e64000800007f */
[----:B-1----:R-:W-:Y:S05]  /*66c0*/  @!P0 BRA `(.L_x_122) ;  /* 0xfffffffc00f08947 */ /* 0x002fea000383ffff */
[----:B------:R-:W-:Y:S05]  /*66d0*/  BRA `(.L_x_138) ;  /* 0xfffffff800707947 */ /* 0x000fea000383ffff */
.L_x_123:
[----:B0-----:R0:W1:Y:S02]  /*66e0*/  SYNCS.PHASECHK.TRANS64.TRYWAIT P0, [R6+URZ], R3 ;  /* 0x00000003060075a7 */ /* 0x001064000800017f */
[----:B-1----:R-:W-:Y:S05]  /*66f0*/  @!P0 NANOSLEEP.SYNCS 0x989680 ;  /* 0x009896800000895d */ /* 0x002fea0003900000 */
[----:B------:R-:W1:Y:S02]  /*6700*/  @!P0 SYNCS.PHASECHK.TRANS64 P0, [R6+URZ], R3 ;  /* 0x00000003060085a7 */ /* 0x000e64000800007f */
[----:B-1----:R-:W-:Y:S05]  /*6710*/  @!P0 BRA `(.L_x_123) ;  /* 0xfffffffc00f08947 */ /* 0x002fea000383ffff */
[----:B------:R-:W-:Y:S05]  /*6720*/  BRA `(.L_x_139) ;  /* 0xfffffff800807947 */ /* 0x000fea000383ffff */
.L_x_124:
[----:B0-----:R0:W1:Y:S02]  /*6730*/  SYNCS.PHASECHK.TRANS64.TRYWAIT P0, [R7+URZ], R4 ;  /* 0x00000004070075a7 */ /* 0x001064000800017f */
[----:B-1----:R-:W-:Y:S05]  /*6740*/  @!P0 NANOSLEEP.SYNCS 0x989680 ;  /* 0x009896800000895d */ /* 0x002fea0003900000 */
[----:B------:R-:W1:Y:S02]  /*6750*/  @!P0 SYNCS.PHASECHK.TRANS64 P0, [R7+URZ], R4 ;  /* 0x00000004070085a7 */ /* 0x000e64000800007f */
[----:B-1----:R-:W-:Y:S05]  /*6760*/  @!P0 BRA `(.L_x_124) ;  /* 0xfffffffc00f08947 */ /* 0x002fea000383ffff */
[----:B------:R-:W-:Y:S05]  /*6770*/  BRA `(.L_x_140) ;  /* 0xfffffff800907947 */ /* 0x000fea000383ffff */
.L_x_125:
[----:B0-----:R0:W1:Y:S02]  /*6780*/  SYNCS.PHASECHK.TRANS64.TRYWAIT P0, [R6+URZ], R3 ;  /* 0x00000003060075a7 */ /* 0x001064000800017f */
[----:B-1----:R-:W-:Y:S05]  /*6790*/  @!P0 NANOSLEEP.SYNCS 0x989680 ;  /* 0x009896800000895d */ /* 0x002fea0003900000 */
[----:B------:R-:W1:Y:S02]  /*67a0*/  @!P0 SYNCS.PHASECHK.TRANS64 P0, [R6+URZ], R3 ;  /* 0x00000003060085a7 */ /* 0x000e64000800007f */
[----:B-1----:R-:W-:Y:S05]  /*67b0*/  @!P0 BRA `(.L_x_125) ;  /* 0xfffffffc00f08947 */ /* 0x002fea000383ffff */
[----:B------:R-:W-:Y:S05]  /*67c0*/  BRA `(.L_x_141) ;  /* 0xfffffff800a07947 */ /* 0x000fea000383ffff */
.L_x_126:
[----:B0-----:R0:W1:Y:S02]  /*67d0*/  SYNCS.PHASECHK.TRANS64.TRYWAIT P0, [R7+URZ], R4 ;  /* 0x00000004070075a7 */ /* 0x001064000800017f */
[----:B-1----:R-:W-:Y:S05]  /*67e0*/  @!P0 NANOSLEEP.SYNCS 0x989680 ;  /* 0x009896800000895d */ /* 0x002fea0003900000 */
[----:B------:R-:W1:Y:S02]  /*67f0*/  @!P0 SYNCS.PHASECHK.TRANS64 P0, [R7+URZ], R4 ;  /* 0x00000004070085a7 */ /* 0x000e64000800007f */
[----:B-1----:R-:W-:Y:S05]  /*6800*/  @!P0 BRA `(.L_x_126) ;  /* 0xfffffffc00f08947 */ /* 0x002fea000383ffff */
[----:B------:R-:W-:Y:S05]  /*6810*/  BRA `(.L_x_142) ;  /* 0xfffffff800b07947 */ /* 0x000fea000383ffff */
.L_x_127:
[----:B-1----:R1:W2:Y:S02]  /*6820*/  SYNCS.PHASECHK.TRANS64.TRYWAIT P0, [R6+URZ], R3 ;  /* 0x00000003060075a7 */ /* 0x0022a4000800017f */
[----:B--2---:R-:W-:Y:S05]  /*6830*/  @!P0 NANOSLEEP.SYNCS 0x989680 ;  /* 0x009896800000895d */ /* 0x004fea0003900000 */
[----:B------:R-:W2:Y:S02]  /*6840*/  @!P0 SYNCS.PHASECHK.TRANS64 P0, [R6+URZ], R3 ;  /* 0x00000003060085a7 */ /* 0x000ea4000800007f */
[----:B--2---:R-:W-:Y:S05]  /*6850*/  @!P0 BRA `(.L_x_127) ;  /* 0xfffffffc00f08947 */ /* 0x004fea000383ffff */
[----:B------:R-:W-:Y:S05]  /*6860*/  BRA `(.L_x_143) ;  /* 0xfffffff800b87947 */ /* 0x000fea000383ffff */
.L_x_144:
[----:B------:R-:W-:-:S00]  /*6870*/  BRA `(.L_x_144) ;  /* 0xfffffffc00fc7947 */ /* 0x000fc0000383ffff */
[----:B------:R-:W-:-:S00]  /*6880*/  NOP ;  /* 0x0000000000007918 */ /* 0x000fc00000000000 */
[----:B------:R-:W-:-:S00]  /*6890*/  NOP ;  /* 0x0000000000007918 */ /* 0x000fc00000000000 */
[----:B------:R-:W-:-:S00]  /*68a0*/  NOP ;  /* 0x0000000000007918 */ /* 0x000fc00000000000 */
[----:B------:R-:W-:-:S00]  /*68b0*/  NOP ;  /* 0x0000000000007918 */ /* 0x000fc00000000000 */
[----:B------:R-:W-:-:S00]  /*68c0*/  NOP ;  /* 0x0000000000007918 */ /* 0x000fc00000000000 */
[----:B------:R-:W-:-:S00]  /*68d0*/  NOP ;  /* 0x0000000000007918 */ /* 0x000fc00000000000 */
[----:B------:R-:W-:-:S00]  /*68e0*/  NOP ;  /* 0x0000000000007918 */ /* 0x000fc00000000000 */
[----:B------:R-:W-:-:S00]  /*68f0*/  NOP ;  /* 0x0000000000007918 */ /* 0x000fc00000000000 */
.L_x_145:


//--------------------- .nv.global.init           --------------------------
	.section	.nv.global.init,"aw",@progbits
.nv.global.init:
	.type		$str$22,@object
	.size		$str$22,($str$23 - $str$22)
$str$22:
        /*0000*/ 	.byte	0x6b, 0x5f, 0x74, 0x69, 0x6c, 0x65, 0x5f, 0x63, 0x6f, 0x75, 0x6e, 0x74, 0x20, 0x3e, 0x3d, 0x20
        /*0010*/ 	.byte	0x31, 0x00
	.type		$str$23,@object
	.size		$str$23,(__unnamed_1 - $str$23)
$str$23:
        /*0012*/ 	.byte	0x2f, 0x74, 0x6d, 0x70, 0x2f, 0x63, 0x75, 0x74, 0x6c, 0x61, 0x73, 0x73, 0x5f, 0x73, 0x77, 0x65
        /*0022*/ 	.byte	0x65, 0x70, 0x5f, 0x73, 0x72, 0x63, 0x2f, 0x69, 0x6e, 0x63, 0x6c, 0x75, 0x64, 0x65, 0x2f, 0x63
        /*0032*/ 	.byte	0x75, 0x74, 0x6c, 0x61, 0x73, 0x73, 0x2f, 0x67, 0x65, 0x6d, 0x6d, 0x2f, 0x63, 0x6f, 0x6c, 0x6c
        /*0042*/ 	.byte	0x65, 0x63, 0x74, 0x69, 0x76, 0x65, 0x2f, 0x73, 0x6d, 0x39, 0x30, 0x5f, 0x6d, 0x6d, 0x61, 0x5f
        /*0052*/ 	.byte	0x74, 0x6d, 0x61, 0x5f, 0x67, 0x6d, 0x6d, 0x61, 0x5f, 0x73, 0x73, 0x5f, 0x77, 0x61, 0x72, 0x70
        /*0062*/ 	.byte	0x73, 0x70, 0x65, 0x63, 0x69, 0x61, 0x6c, 0x69, 0x7a, 0x65, 0x64, 0x2e, 0x68, 0x70, 0x70, 0x00
	.type		__unnamed_1,@object
	.size		__unnamed_1,(.L_0 - __unnamed_1)
__unnamed_1:
        /*0072*/ 	.byte	0x76, 0x6f, 0x69, 0x64, 0x20, 0x63, 0x75, 0x74, 0x6c, 0x61, 0x73, 0x73, 0x3a, 0x3a, 0x67, 0x65
        /* <DEDUP_REMOVED lines=181> */
        /*0bd2*/ 	.byte	0x79, 0x5d, 0x00
.L_0:


//--------------------- .nv.shared._ZN7cutlass13device_kernelINS_4gemm6kernel13GemmUniversalIN4cute5tupleIJiiiiEEENS1_10collective13CollectiveMmaINS1_34MainloopSm90TmaGmmaWarpSpecializedILi7ENS5_IJNS4_1CILi2EEESB_NSA_ILi1EEEEEENS1_32KernelTmaWarpSpecializedPingpongEEENS5_IJNSA_ILi64EEESG_NSA_ILi128EEEEEENS_10bfloat16_tENS5_IJlSC_lEEESJ_SK_NS4_8TiledMMAINS4_8MMA_AtomIJNS4_4SM904GMMA27MMA_64x64x16_F32BF16BF16_SSILNSO_5MajorE0ELSQ_0ELNSO_7ScaleInE1ELSR_1EEEEEENS4_6LayoutINS5_IJSC_SC_SC_EEENS5_IJNSA_ILi0EEESW_SW_EEEEENS5_IJNS4_10UnderscoreESZ_SZ_EEEEENS4_23SM90_TMA_LOAD_MULTICASTENS4_14ComposedLayoutINS4_7SwizzleILi3ELi4ELi3EEENS4_18smem_ptr_flag_bitsILi16EEENSU_INS5_IJNSA_ILi8EEESG_EEENS5_IJSG_SC_EEEEEEEvNS4_8identityES12_S1C_vS1D_EENS_8epilogue10collective6detail29Sm90TmaWarpSpecializedAdapterINS1G_15DefaultEpilogueISJ_SK_SK_NS1F_6thread17LinearCombinationISJ_Li1EffLNS1K_9ScaleType4KindE0ELNS_15FloatRoundStyleE2ESJ_EENS1_15EpilogueDefaultEEEEEvvEEEEvNT_6ParamsE --------------------------
	.section	.nv.shared._ZN7cutlass13device_kernelINS_4gemm6kernel13GemmUniversalIN4cute5tupleIJiiiiEEENS1_10collective13CollectiveMmaINS1_34MainloopSm90TmaGmmaWarpSpecializedILi7ENS5_IJNS4_1CILi2EEESB_NSA_ILi1EEEEEENS1_32KernelTmaWarpSpecializedPingpongEEENS5_IJNSA_ILi64EEESG_NSA_ILi128EEEEEENS_10bfloat16_tENS5_IJlSC_lEEESJ_SK_NS4_8TiledMMAINS4_8MMA_AtomIJNS4_4SM904GMMA27MMA_64x64x16_F32BF16BF16_SSILNSO_5MajorE0ELSQ_0ELNSO_7ScaleInE1ELSR_1EEEEEENS4_6LayoutINS5_IJSC_SC_SC_EEENS5_IJNSA_ILi0EEESW_SW_EEEEENS5_IJNS4_10UnderscoreESZ_SZ_EEEEENS4_23SM90_TMA_LOAD_MULTICASTENS4_14ComposedLayoutINS4_7SwizzleILi3ELi4ELi3EEENS4_18smem_ptr_flag_bitsILi16EEENSU_INS5_IJNSA_ILi8EEESG_EEENS5_IJSG_SC_EEEEEEEvNS4_8identityES12_S1C_vS1D_EENS_8epilogue10collective6detail29Sm90TmaWarpSpecializedAdapterINS1G_15DefaultEpilogueISJ_SK_SK_NS1F_6thread17LinearCombinationISJ_Li1EffLNS1K_9ScaleType4KindE0ELNS_15FloatRoundStyleE2ESJ_EENS1_15EpilogueDefaultEEEEEvvEEEEvNT_6ParamsE,"aw",@nobits
	.sectionflags	@""
	.align	16
	.zero		1024


//--------------------- .nv.shared.reserved.0     --------------------------
	.section	.nv.shared.reserved.0,"aw",@nobits
	.weak		__nv_reservedSMEM_offset_0_alias
	.size		__nv_reservedSMEM_offset_0_alias, 0, 0
	.other		__nv_reservedSMEM_offset_0_alias,@"STO_CUDA_RESERVED_SHARED STV_DEFAULT"
__nv_reservedSMEM_offset_0_alias:
	.zero		0


//--------------------- .nv.global                --------------------------
	.section	.nv.global,"aw",@nobits
.nv.global:
	.type		_ZN39_INTERNAL_c4189fd8_4_k_cu_32051ba6_33494cute1_E,@object
	.size		_ZN39_INTERNAL_c4189fd8_4_k_cu_32051ba6_33494cute1_E,(_ZN39_INTERNAL_c4189fd8_4_k_cu_32051ba6_33494cuda3std3__45__cpo6cbeginE - _ZN39_INTERNAL_c4189fd8_4_k_cu_32051ba6_33494cute1_E)
_ZN39_INTERNAL_c4189fd8_4_k_cu_32051ba6_33494cute1_E:
	.zero		1
	.type		_ZN39_INTERNAL_c4189fd8_4_k_cu_32051ba6_33494cuda3std3__45__cpo6cbeginE,@object
	.size		_ZN39_INTERNAL_c4189fd8_4_k_cu_32051ba6_33494cuda3std3__45__cpo6cbeginE,(_ZN39_INTERNAL_c4189fd8_4_k_cu_32051ba6_33494cuda3std3__48in_placeE - _ZN39_INTERNAL_c4189fd8_4_k_cu_32051ba6_33494cuda3std3__45__cpo6cbeginE)
_ZN39_INTERNAL_c4189fd8_4_k_cu_32051ba6_33494cuda3std3__45__cpo6cbeginE:
	.zero		1
	.type		_ZN39_INTERNAL_c4189fd8_4_k_cu_32051ba6_33494cuda3std3__48in_placeE,@object
	.size		_ZN39_INTERNAL_c4189fd8_4_k_cu_32051ba6_33494cuda3std3__48in_placeE,(_ZN39_INTERNAL_c4189fd8_4_k_cu_32051ba6_33494cuda3std6ranges3__45__cpo9iter_moveE - _ZN39_INTERNAL_c4189fd8_4_k_cu_32051ba6_33494cuda3std3__48in_placeE)
_ZN39_INTERNAL_c4189fd8_4_k_cu_32051ba6_33494cuda3std3__48in_placeE:
	.zero		1
	.type		_ZN39_INTERNAL_c4189fd8_4_k_cu_32051ba6_33494cuda3std6ranges3__45__cpo9iter_moveE,@object
	.size		_ZN39_INTERNAL_c4189fd8_4_k_cu_32051ba6_33494cuda3std6ranges3__45__cpo9iter_moveE,(_ZN39_INTERNAL_c4189fd8_4_k_cu_32051ba6_33494cuda3std3__45__cpo5beginE - _ZN39_INTERNAL_c4189fd8_4_k_cu_32051ba6_33494cuda3std6ranges3__45__cpo9iter_moveE)
_ZN39_INTERNAL_c4189fd8_4_k_cu_32051ba6_33494cuda3std6ranges3__45__cpo9iter_moveE:
	.zero		1
	.type		_ZN39_INTERNAL_c4189fd8_4_k_cu_32051ba6_33494cuda3std3__45__cpo5beginE,@object
	.size		_ZN39_INTERNAL_c4189fd8_4_k_cu_32051ba6_33494cuda3std3__45__cpo5beginE,(_ZN39_INTERNAL_c4189fd8_4_k_cu_32051ba6_33494cuda3std3__441_GLOBAL__N__c4189fd8_4_k_cu_32051ba6_33496ignoreE - _ZN39_INTERNAL_c4189fd8_4_k_cu_32051ba6_33494cuda3std3__45__cpo5beginE)
_ZN39_INTERNAL_c4189fd8_4_k_cu_32051ba6_33494cuda3std3__45__cpo5beginE:
	.zero		1
	.type		_ZN39_INTERNAL_c4189fd8_4_k_cu_32051ba6_33494cuda3std3__441_GLOBAL__N__c4189fd8_4_k_cu_32051ba6_33496ignoreE,@object
	.size		_ZN39_INTERNAL_c4189fd8_4_k_cu_32051ba6_33494cuda3std3__441_GLOBAL__N__c4189fd8_4_k_cu_32051ba6_33496ignoreE,(_ZN39_INTERNAL_c4189fd8_4_k_cu_32051ba6_33494cute7productE - _ZN39_INTERNAL_c4189fd8_4_k_cu_32051ba6_33494cuda3std3__441_GLOBAL__N__c4189fd8_4_k_cu_32051ba6_33496ignoreE)
_ZN39_INTERNAL_c4189fd8_4_k_cu_32051ba6_33494cuda3std3__441_GLOBAL__N__c4189fd8_4_k_cu_32051ba6_33496ignoreE:
	.zero		1
	.type		_ZN39_INTERNAL_c4189fd8_4_k_cu_32051ba6_33494cute7productE,@object
	.size		_ZN39_INTERNAL_c4189fd8_4_k_cu_32051ba6_33494cute7productE,(_ZN39_INTERNAL_c4189fd8_4_k_cu_32051ba6_33494cuda3std3__45__cpo3endE - _ZN39_INTERNAL_c4189fd8_4_k_cu_32051ba6_33494cute7productE)
_ZN39_INTERNAL_c4189fd8_4_k_cu_32051ba6_33494cute7productE:
	.zero		1
	.type		_ZN39_INTERNAL_c4189fd8_4_k_cu_32051ba6_33494cuda3std3__45__cpo3endE,@object
	.size		_ZN39_INTERNAL_c4189fd8_4_k_cu_32051ba6_33494cuda3std3__45__cpo3endE,(_ZN39_INTERNAL_c4189fd8_4_k_cu_32051ba6_33494cuda3std3__419piecewise_constructE - _ZN39_INTERNAL_c4189fd8_4_k_cu_32051ba6_33494cuda3std3__45__cpo3endE)
_ZN39_INTERNAL_c4189fd8_4_k_cu_32051ba6_33494cuda3std3__45__cpo3endE:
	.zero		1
	.type		_ZN39_INTERNAL_c4189fd8_4_k_cu_32051ba6_33494cuda3std3__419piecewise_constructE,@object
	.size		_ZN39_INTERNAL_c4189fd8_4_k_cu_32051ba6_33494cuda3std3__419piecewise_constructE,(_ZN39_INTERNAL_c4189fd8_4_k_cu_32051ba6_33494cuda3std3__45__cpo4cendE - _ZN39_INTERNAL_c4189fd8_4_k_cu_32051ba6_33494cuda3std3__419piecewise_constructE)
_ZN39_INTERNAL_c4189fd8_4_k_cu_32051ba6_33494cuda3std3__419piecewise_constructE:
	.zero		1
	.type		_ZN39_INTERNAL_c4189fd8_4_k_cu_32051ba6_33494cuda3std3__45__cpo4cendE,@object
	.size		_ZN39_INTERNAL_c4189fd8_4_k_cu_32051ba6_33494cuda3std3__45__cpo4cendE,(_ZN39_INTERNAL_c4189fd8_4_k_cu_32051ba6_33494cuda3std6ranges3__45__cpo4swapE - _ZN39_INTERNAL_c4189fd8_4_k_cu_32051ba6_33494cuda3std3__45__cpo4cendE)
_ZN39_INTERNAL_c4189fd8_4_k_cu_32051ba6_33494cuda3std3__45__cpo4cendE:
	.zero		1
	.type		_ZN39_INTERNAL_c4189fd8_4_k_cu_32051ba6_33494cuda3std6ranges3__45__cpo4swapE,@object
	.size		_ZN39_INTERNAL_c4189fd8_4_k_cu_32051ba6_33494cuda3std6ranges3__45__cpo4swapE,(.L_8 - _ZN39_INTERNAL_c4189fd8_4_k_cu_32051ba6_33494cuda3std6ranges3__45__cpo4swapE)
_ZN39_INTERNAL_c4189fd8_4_k_cu_32051ba6_33494cuda3std6ranges3__45__cpo4swapE:
	.zero		1
.L_8:


//--------------------- .nv.constant0._ZN7cutlass13device_kernelINS_4gemm6kernel13GemmUniversalIN4cute5tupleIJiiiiEEENS1_10collective13CollectiveMmaINS1_34MainloopSm90TmaGmmaWarpSpecializedILi7ENS5_IJNS4_1CILi2EEESB_NSA_ILi1EEEEEENS1_32KernelTmaWarpSpecializedPingpongEEENS5_IJNSA_ILi64EEESG_NSA_ILi128EEEEEENS_10bfloat16_tENS5_IJlSC_lEEESJ_SK_NS4_8TiledMMAINS4_8MMA_AtomIJNS4_4SM904GMMA27MMA_64x64x16_F32BF16BF16_SSILNSO_5MajorE0ELSQ_0ELNSO_7ScaleInE1ELSR_1EEEEEENS4_6LayoutINS5_IJSC_SC_SC_EEENS5_IJNSA_ILi0EEESW_SW_EEEEENS5_IJNS4_10UnderscoreESZ_SZ_EEEEENS4_23SM90_TMA_LOAD_MULTICASTENS4_14ComposedLayoutINS4_7SwizzleILi3ELi4ELi3EEENS4_18smem_ptr_flag_bitsILi16EEENSU_INS5_IJNSA_ILi8EEESG_EEENS5_IJSG_SC_EEEEEEEvNS4_8identityES12_S1C_vS1D_EENS_8epilogue10collective6detail29Sm90TmaWarpSpecializedAdapterINS1G_15DefaultEpilogueISJ_SK_SK_NS1F_6thread17LinearCombinationISJ_Li1EffLNS1K_9ScaleType4KindE0ELNS_15FloatRoundStyleE2ESJ_EENS1_15EpilogueDefaultEEEEEvvEEEEvNT_6ParamsE --------------------------
	.section	.nv.constant0._ZN7cutlass13device_kernelINS_4gemm6kernel13GemmUniversalIN4cute5tupleIJiiiiEEENS1_10collective13CollectiveMmaINS1_34MainloopSm90TmaGmmaWarpSpecializedILi7ENS5_IJNS4_1CILi2EEESB_NSA_ILi1EEEEEENS1_32KernelTmaWarpSpecializedPingpongEEENS5_IJNSA_ILi64EEESG_NSA_ILi128EEEEEENS_10bfloat16_tENS5_IJlSC_lEEESJ_SK_NS4_8TiledMMAINS4_8MMA_AtomIJNS4_4SM904GMMA27MMA_64x64x16_F32BF16BF16_SSILNSO_5MajorE0ELSQ_0ELNSO_7ScaleInE1ELSR_1EEEEEENS4_6LayoutINS5_IJSC_SC_SC_EEENS5_IJNSA_ILi0EEESW_SW_EEEEENS5_IJNS4_10UnderscoreESZ_SZ_EEEEENS4_23SM90_TMA_LOAD_MULTICASTENS4_14ComposedLayoutINS4_7SwizzleILi3ELi4ELi3EEENS4_18smem_ptr_flag_bitsILi16EEENSU_INS5_IJNSA_ILi8EEESG_EEENS5_IJSG_SC_EEEEEEEvNS4_8identityES12_S1C_vS1D_EENS_8epilogue10collective6detail29Sm90TmaWarpSpecializedAdapterINS1G_15DefaultEpilogueISJ_SK_SK_NS1F_6thread17LinearCombinationISJ_Li1EffLNS1K_9ScaleType4KindE0ELNS_15FloatRoundStyleE2ESJ_EENS1_15EpilogueDefaultEEEEEvvEEEEvNT_6ParamsE,"a",@progbits
	.sectionflags	@""
	.align	4
.nv.constant0._ZN7cutlass13device_kernelINS_4gemm6kernel13GemmUniversalIN4cute5tupleIJiiiiEEENS1_10collective13CollectiveMmaINS1_34MainloopSm90TmaGmmaWarpSpecializedILi7ENS5_IJNS4_1CILi2EEESB_NSA_ILi1EEEEEENS1_32KernelTmaWarpSpecializedPingpongEEENS5_IJNSA_ILi64EEESG_NSA_ILi128EEEEEENS_10bfloat16_tENS5_IJlSC_lEEESJ_SK_NS4_8TiledMMAINS4_8MMA_AtomIJNS4_4SM904GMMA27MMA_64x64x16_F32BF16BF16_SSILNSO_5MajorE0ELSQ_0ELNSO_7ScaleInE1ELSR_1EEEEEENS4_6LayoutINS5_IJSC_SC_SC_EEENS5_IJNSA_ILi0EEESW_SW_EEEEENS5_IJNS4_10UnderscoreESZ_SZ_EEEEENS4_23SM90_TMA_LOAD_MULTICASTENS4_14ComposedLayoutINS4_7SwizzleILi3ELi4ELi3EEENS4_18smem_ptr_flag_bitsILi16EEENSU_INS5_IJNSA_ILi8EEESG_EEENS5_IJSG_SC_EEEEEEEvNS4_8identityES12_S1C_vS1D_EENS_8epilogue10collective6detail29Sm90TmaWarpSpecializedAdapterINS1G_15DefaultEpilogueISJ_SK_SK_NS1F_6thread17LinearCombinationISJ_Li1EffLNS1K_9ScaleType4KindE0ELNS_15FloatRoundStyleE2ESJ_EENS1_15EpilogueDefaultEEEEEvvEEEEvNT_6ParamsE:
	.zero		1664


//--------------------- SYMBOLS --------------------------

	.type		.nv.reservedSmem.offset0,@object
	.size		.nv.reservedSmem.offset0,0x4
	.type		__assertfail,@function
